// auto-generated by cutlass_sweep.gemm — config: {"arch": "sm_90", "cluster_m": 1, "cluster_n": 1, "dtype": "fp16", "dtype_b": "fp16", "layout": "nt", "stages": 3, "tile_k": 128, "tile_m": 256, "tile_n": 64}
#include "cutlass/cutlass.h"
#include "cutlass/gemm/collective/collective_builder.hpp"
#include "cutlass/gemm/device/gemm_universal_adapter.h"
#include "cutlass/gemm/kernel/gemm_universal.hpp"
#include "cutlass/epilogue/collective/collective_builder.hpp"

using ElemA = cutlass::half_t;
using ElemB = cutlass::half_t;
using ElemCD = cutlass::half_t;
using Acc  = float;
using TileShape    = cute::Shape<cute::_256, cute::_64, cute::_128>;
using ClusterShape = cute::Shape<cute::_1, cute::_1, cute::_1>;

using CollectiveEpilogue = typename cutlass::epilogue::collective::CollectiveBuilder<
    cutlass::arch::Sm90, cutlass::arch::OpClassTensorOp,
    TileShape, ClusterShape,
    cutlass::epilogue::collective::EpilogueTileAuto,
    Acc, Acc,
    ElemCD, cutlass::layout::RowMajor, 128 / cutlass::sizeof_bits<ElemCD>::value,
    ElemCD, cutlass::layout::RowMajor, 128 / cutlass::sizeof_bits<ElemCD>::value,
    cutlass::epilogue::collective::EpilogueScheduleAuto
  >::CollectiveOp;

using CollectiveMainloop = typename cutlass::gemm::collective::CollectiveBuilder<
    cutlass::arch::Sm90, cutlass::arch::OpClassTensorOp,
    ElemA, cutlass::layout::RowMajor, 128 / cutlass::sizeof_bits<ElemA>::value,
    ElemB, cutlass::layout::ColumnMajor, 128 / cutlass::sizeof_bits<ElemB>::value,
    Acc,
    TileShape, ClusterShape,
    cutlass::gemm::collective::StageCount<3>,
    cutlass::gemm::collective::KernelScheduleAuto
  >::CollectiveOp;

using GemmKernel = cutlass::gemm::kernel::GemmUniversal<
    cute::Shape<int,int,int,int>,
    CollectiveMainloop,
    CollectiveEpilogue
>;
using Gemm = cutlass::gemm::device::GemmUniversalAdapter<GemmKernel>;

// Force the device kernel symbol into the cubin without needing a host main.
auto* _anchor = &cutlass::device_kernel<GemmKernel>;


// ===== COMPILED SASS (sm_90a) =====

	.target	sm_90a

	.elftype	@"ET_EXEC"


//--------------------- .note.nv.tkinfo           --------------------------
	.section	.note.nv.tkinfo,"",@"SHT_NOTE"
	.sectionflags	@"SHF_NOTE_NV_TKINFO"
	.tkinfo
        /*0018*/ 	.word	0x00000002
        /*0030*/ 	.string	""
        /*0030*/ 	.string	"ptxas"
        /*0030*/ 	.string	"Cuda compilation tools, release 13.0, V13.0.88"
        /*0030*/ 	.string	"Build cuda_13.0.r13.0/compiler.36424714_0"
        /*0030*/ 	.string	"-arch sm_90a -m 64 "



//--------------------- .note.nv.cuinfo           --------------------------
	.section	.note.nv.cuinfo,"",@"SHT_NOTE"
	.sectionflags	@"SHF_NOTE_NV_CUINFO"
        /*0018*/ 	.short	0x0002
        /*001a*/ 	.short	0x005a
        /*001c*/ 	.short	0x0082
	.zero		2


//--------------------- .nv.info                  --------------------------
	.section	.nv.info,"",@"SHT_CUDA_INFO"
	.align	4


	//----- nvinfo : EIATTR_REGCOUNT
	.align		4
        /*0000*/ 	.byte	0x04, 0x2f
        /*0002*/ 	.short	(.L_15 - .L_14)
	.align		4
.L_14:
        /*0004*/ 	.word	index@(_ZN7cutlass13device_kernelINS_4gemm6kernel13GemmUniversalIN4cute5tupleIJiiiiEEENS1_10collective13CollectiveMmaINS1_34MainloopSm90TmaGmmaWarpSpecializedILi3ENS5_IJNS4_1CILi1EEESB_SB_EEENS1_35KernelTmaWarpSpecializedCooperativeEEENS5_IJNSA_ILi256EEENSA_ILi64EEENSA_ILi128EEEEEENS_6half_tENS5_IJlSB_lEEESJ_SK_NS4_8TiledMMAINS4_8MMA_AtomIJNS4_4SM904GMMA25MMA_64x64x16_F32F16F16_SSILNSO_5MajorE0ELSQ_0ELNSO_7ScaleInE1ELSR_1EEEEEENS4_6LayoutINS5_IJNSA_ILi2EEESB_SB_EEENS5_IJSB_NSA_ILi0EEESX_EEEEENS5_IJNS4_10UnderscoreES10_S10_EEEEENS4_13SM90_TMA_LOADENS4_14ComposedLayoutINS4_7SwizzleILi3ELi4ELi3EEENS4_18smem_ptr_flag_bitsILi16EEENSU_INS5_IJNSA_ILi8EEESG_EEENS5_IJSG_SB_EEEEEEEvNS4_8identityES13_S1D_vS1E_EENS_8epilogue10collective6detail29Sm90TmaWarpSpecializedAdapterINS1H_15DefaultEpilogueISJ_SK_SK_NS1G_6thread17LinearCombinationISJ_Li1EffLNS1L_9ScaleType4KindE0ELNS_15FloatRoundStyleE2ESJ_EENS1_15EpilogueDefaultEEEEEvvEEEEvNT_6ParamsE)
        /*0008*/ 	.word	0x000000a8


	//----- nvinfo : EIATTR_FRAME_SIZE
	.align		4
.L_15:
        /*000c*/ 	.byte	0x04, 0x11
        /*000e*/ 	.short	(.L_17 - .L_16)
	.align		4
.L_16:
        /*0010*/ 	.word	index@(_ZN7cutlass13device_kernelINS_4gemm6kernel13GemmUniversalIN4cute5tupleIJiiiiEEENS1_10collective13CollectiveMmaINS1_34MainloopSm90TmaGmmaWarpSpecializedILi3ENS5_IJNS4_1CILi1EEESB_SB_EEENS1_35KernelTmaWarpSpecializedCooperativeEEENS5_IJNSA_ILi256EEENSA_ILi64EEENSA_ILi128EEEEEENS_6half_tENS5_IJlSB_lEEESJ_SK_NS4_8TiledMMAINS4_8MMA_AtomIJNS4_4SM904GMMA25MMA_64x64x16_F32F16F16_SSILNSO_5MajorE0ELSQ_0ELNSO_7ScaleInE1ELSR_1EEEEEENS4_6LayoutINS5_IJNSA_ILi2EEESB_SB_EEENS5_IJSB_NSA_ILi0EEESX_EEEEENS5_IJNS4_10UnderscoreES10_S10_EEEEENS4_13SM90_TMA_LOADENS4_14ComposedLayoutINS4_7SwizzleILi3ELi4ELi3EEENS4_18smem_ptr_flag_bitsILi16EEENSU_INS5_IJNSA_ILi8EEESG_EEENS5_IJSG_SB_EEEEEEEvNS4_8identityES13_S1D_vS1E_EENS_8epilogue10collective6detail29Sm90TmaWarpSpecializedAdapterINS1H_15DefaultEpilogueISJ_SK_SK_NS1G_6thread17LinearCombinationISJ_Li1EffLNS1L_9ScaleType4KindE0ELNS_15FloatRoundStyleE2ESJ_EENS1_15EpilogueDefaultEEEEEvvEEEEvNT_6ParamsE)
        /*0014*/ 	.word	0x00000000


	//----- nvinfo : EIATTR_MIN_STACK_SIZE
	.align		4
.L_17:
        /*0018*/ 	.byte	0x04, 0x12
        /*001a*/ 	.short	(.L_19 - .L_18)
	.align		4
.L_18:
        /*001c*/ 	.word	index@(_ZN7cutlass13device_kernelINS_4gemm6kernel13GemmUniversalIN4cute5tupleIJiiiiEEENS1_10collective13CollectiveMmaINS1_34MainloopSm90TmaGmmaWarpSpecializedILi3ENS5_IJNS4_1CILi1EEESB_SB_EEENS1_35KernelTmaWarpSpecializedCooperativeEEENS5_IJNSA_ILi256EEENSA_ILi64EEENSA_ILi128EEEEEENS_6half_tENS5_IJlSB_lEEESJ_SK_NS4_8TiledMMAINS4_8MMA_AtomIJNS4_4SM904GMMA25MMA_64x64x16_F32F16F16_SSILNSO_5MajorE0ELSQ_0ELNSO_7ScaleInE1ELSR_1EEEEEENS4_6LayoutINS5_IJNSA_ILi2EEESB_SB_EEENS5_IJSB_NSA_ILi0EEESX_EEEEENS5_IJNS4_10UnderscoreES10_S10_EEEEENS4_13SM90_TMA_LOADENS4_14ComposedLayoutINS4_7SwizzleILi3ELi4ELi3EEENS4_18smem_ptr_flag_bitsILi16EEENSU_INS5_IJNSA_ILi8EEESG_EEENS5_IJSG_SB_EEEEEEEvNS4_8identityES13_S1D_vS1E_EENS_8epilogue10collective6detail29Sm90TmaWarpSpecializedAdapterINS1H_15DefaultEpilogueISJ_SK_SK_NS1G_6thread17LinearCombinationISJ_Li1EffLNS1L_9ScaleType4KindE0ELNS_15FloatRoundStyleE2ESJ_EENS1_15EpilogueDefaultEEEEEvvEEEEvNT_6ParamsE)
        /*0020*/ 	.word	0x00000000
.L_19:


//--------------------- .nv.compat                --------------------------
	.section	.nv.compat,"",@"SHT_CUDA_COMPAT_INFO"
	.align	4
        /*0000*/ 	.byte	0x02, 0x09, 0x01, 0x00, 0x02, 0x02, 0x04, 0x00, 0x02, 0x05, 0x05, 0x00, 0x03, 0x07, 0x01, 0x01
        /*0010*/ 	.byte	0x02, 0x03, 0x01, 0x00, 0x02, 0x06, 0x01, 0x00, 0x04, 0x0b, 0x08, 0x00, 0x00, 0x00, 0x00, 0x00
        /*0020*/ 	.byte	0x00, 0x00, 0x00, 0x00


//--------------------- .nv.info._ZN7cutlass13device_kernelINS_4gemm6kernel13GemmUniversalIN4cute5tupleIJiiiiEEENS1_10collective13CollectiveMmaINS1_34MainloopSm90TmaGmmaWarpSpecializedILi3ENS5_IJNS4_1CILi1EEESB_SB_EEENS1_35KernelTmaWarpSpecializedCooperativeEEENS5_IJNSA_ILi256EEENSA_ILi64EEENSA_ILi128EEEEEENS_6half_tENS5_IJlSB_lEEESJ_SK_NS4_8TiledMMAINS4_8MMA_AtomIJNS4_4SM904GMMA25MMA_64x64x16_F32F16F16_SSILNSO_5MajorE0ELSQ_0ELNSO_7ScaleInE1ELSR_1EEEEEENS4_6LayoutINS5_IJNSA_ILi2EEESB_SB_EEENS5_IJSB_NSA_ILi0EEESX_EEEEENS5_IJNS4_10UnderscoreES10_S10_EEEEENS4_13SM90_TMA_LOADENS4_14ComposedLayoutINS4_7SwizzleILi3ELi4ELi3EEENS4_18smem_ptr_flag_bitsILi16EEENSU_INS5_IJNSA_ILi8EEESG_EEENS5_IJSG_SB_EEEEEEEvNS4_8identityES13_S1D_vS1E_EENS_8epilogue10collective6detail29Sm90TmaWarpSpecializedAdapterINS1H_15DefaultEpilogueISJ_SK_SK_NS1G_6thread17LinearCombinationISJ_Li1EffLNS1L_9ScaleType4KindE0ELNS_15FloatRoundStyleE2ESJ_EENS1_15EpilogueDefaultEEEEEvvEEEEvNT_6ParamsE --------------------------
	.section	.nv.info._ZN7cutlass13device_kernelINS_4gemm6kernel13GemmUniversalIN4cute5tupleIJiiiiEEENS1_10collective13CollectiveMmaINS1_34MainloopSm90TmaGmmaWarpSpecializedILi3ENS5_IJNS4_1CILi1EEESB_SB_EEENS1_35KernelTmaWarpSpecializedCooperativeEEENS5_IJNSA_ILi256EEENSA_ILi64EEENSA_ILi128EEEEEENS_6half_tENS5_IJlSB_lEEESJ_SK_NS4_8TiledMMAINS4_8MMA_AtomIJNS4_4SM904GMMA25MMA_64x64x16_F32F16F16_SSILNSO_5MajorE0ELSQ_0ELNSO_7ScaleInE1ELSR_1EEEEEENS4_6LayoutINS5_IJNSA_ILi2EEESB_SB_EEENS5_IJSB_NSA_ILi0EEESX_EEEEENS5_IJNS4_10UnderscoreES10_S10_EEEEENS4_13SM90_TMA_LOADENS4_14ComposedLayoutINS4_7SwizzleILi3ELi4ELi3EEENS4_18smem_ptr_flag_bitsILi16EEENSU_INS5_IJNSA_ILi8EEESG_EEENS5_IJSG_SB_EEEEEEEvNS4_8identityES13_S1D_vS1E_EENS_8epilogue10collective6detail29Sm90TmaWarpSpecializedAdapterINS1H_15DefaultEpilogueISJ_SK_SK_NS1G_6thread17LinearCombinationISJ_Li1EffLNS1L_9ScaleType4KindE0ELNS_15FloatRoundStyleE2ESJ_EENS1_15EpilogueDefaultEEEEEvvEEEEvNT_6ParamsE,"",@"SHT_CUDA_INFO"
	.sectionflags	@""
	.align	4


	//----- nvinfo : EIATTR_CUDA_API_VERSION
	.align		4
        /*0000*/ 	.byte	0x04, 0x37
        /*0002*/ 	.short	(.L_21 - .L_20)
.L_20:
        /*0004*/ 	.word	0x00000082


	//----- nvinfo : EIATTR_KPARAM_INFO
	.align		4
.L_21:
        /*0008*/ 	.byte	0x04, 0x17
        /*000a*/ 	.short	(.L_23 - .L_22)
.L_22:
        /*000c*/ 	.word	0x00000000
        /*0010*/ 	.short	0x0000
        /*0012*/ 	.short	0x0070
        /*0014*/ 	.byte	0x00, 0xf0, 0x01, 0x10


	//----- nvinfo : EIATTR_SPARSE_MMA_MASK
	.align		4
.L_23:
        /*0018*/ 	.byte	0x03, 0x50
        /*001a*/ 	.short	0x0000


	//----- nvinfo : EIATTR_MAXREG_COUNT
	.align		4
        /*001c*/ 	.byte	0x03, 0x1b
        /*001e*/ 	.short	0x00a8


	//----- nvinfo : EIATTR_NUM_BARRIERS
	.align		4
        /*0020*/ 	.byte	0x02, 0x4c
        /*0022*/ 	.byte	0x01
	.zero		1


	//----- nvinfo : EIATTR_EXTERNS
	.align		4
        /*0024*/ 	.byte	0x04, 0x0f
        /*0026*/ 	.short	(.L_25 - .L_24)


	//   ....[0]....
	.align		4
.L_24:
        /*0028*/ 	.word	index@(__assertfail)


	//----- nvinfo : EIATTR_MERCURY_ISA_VERSION
	.align		4
.L_25:
        /*002c*/ 	.byte	0x03, 0x5f
        /*002e*/ 	.short	0x0101


	//----- nvinfo : EIATTR_INT_WARP_WIDE_INSTR_OFFSETS
	.align		4
        /*0030*/ 	.byte	0x04, 0x31
        /*0032*/ 	.short	(.L_27 - .L_26)


	//   ....[0]....
.L_26:
        /*0034*/ 	.word	0x00000360


	//   ....[1]....
        /*0038*/ 	.word	0x00000370


	//   ....[2]....
        /*003c*/ 	.word	0x000004b0


	//----- nvinfo : EIATTR_COOP_GROUP_MASK_REGIDS
	.align		4
.L_27:
        /*0040*/ 	.byte	0x04, 0x29
        /*0042*/ 	.short	(.L_29 - .L_28)


	//   ....[0]....
.L_28:
        /*0044*/ 	.word	0xffffffff


	//   ....[1]....
        /*0048*/ 	.word	0xffffffff


	//   ....[2]....
        /*004c*/ 	.word	0xffffffff


	//   ....[3]....
        /*0050*/ 	.word	0xffffffff


	//   ....[4]....
        /*0054*/ 	.word	0xffffffff


	//----- nvinfo : EIATTR_COOP_GROUP_INSTR_OFFSETS
	.align		4
.L_29:
        /*0058*/ 	.byte	0x04, 0x28
        /*005a*/ 	.short	(.L_31 - .L_30)


	//   ....[0]....
.L_30:
        /*005c*/ 	.word	0x00000060


	//   ....[1]....
        /*0060*/ 	.word	0x00000070


	//   ....[2]....
        /*0064*/ 	.word	0x00000130


	//   ....[3]....
        /*0068*/ 	.word	0x000002a0


	//   ....[4]....
        /*006c*/ 	.word	0x000011e0


	//----- nvinfo : EIATTR_REG_RECONFIG
	.align		4
.L_31:
        /*0070*/ 	.byte	0x01, 0x54
	.zero		2


	//----- nvinfo : EIATTR_SYSCALL_OFFSETS
	.align		4
        /*0074*/ 	.byte	0x04, 0x46
        /*0076*/ 	.short	(.L_33 - .L_32)


	//   ....[0]....
.L_32:
        /*0078*/ 	.word	0x000013d0


	//----- nvinfo : EIATTR_MBARRIER_INSTR_OFFSETS
	.align		4
.L_33:
        /*007c*/ 	.byte	0x04, 0x39
        /*007e*/ 	.short	(.L_35 - .L_34)


	//   ....[0]....
.L_34:
        /*0080*/ 	.word	0x00000230
        /*0084*/ 	.word	0x000000ff
        /*0088*/ 	.word	0x00000000
        /*008c*/ 	.short	0x0100
        /*008e*/ 	.byte	0x08
	.zero		1


	//   ....[1]....
        /*0090*/ 	.word	0x00000240
        /*0094*/ 	.word	0x000000ff
        /*0098*/ 	.word	0x00000018
        /*009c*/ 	.short	0x0100
        /*009e*/ 	.byte	0x08
	.zero		1


	//   ....[2]....
        /*00a0*/ 	.word	0x00000250
        /*00a4*/ 	.word	0x000000ff
        /*00a8*/ 	.word	0x00000008
        /*00ac*/ 	.short	0x0100
        /*00ae*/ 	.byte	0x08
	.zero		1


	//   ....[3]....
        /*00b0*/ 	.word	0x00000260
        /*00b4*/ 	.word	0x000000ff
        /*00b8*/ 	.word	0x00000020
        /*00bc*/ 	.short	0x0100
        /*00be*/ 	.byte	0x08
	.zero		1


	//   ....[4]....
        /*00c0*/ 	.word	0x00000270
        /*00c4*/ 	.word	0x000000ff
        /*00c8*/ 	.word	0x00000010
        /*00cc*/ 	.short	0x0100
        /*00ce*/ 	.byte	0x08
	.zero		1


	//   ....[5]....
        /*00d0*/ 	.word	0x00000280
        /*00d4*/ 	.word	0x000000ff
        /*00d8*/ 	.word	0x00000028
        /*00dc*/ 	.short	0x0100
        /*00de*/ 	.byte	0x08
	.zero		1


	//   ....[6]....
        /*00e0*/ 	.word	0x00000530
        /*00e4*/ 	.word	0x000000ff
        /*00e8*/ 	.word	0x00000040
        /*00ec*/ 	.short	0x0100
        /*00ee*/ 	.byte	0x08
	.zero		1


	//   ....[7]....
        /*00f0*/ 	.word	0x000005b0
        /*00f4*/ 	.word	0x000000ff
        /*00f8*/ 	.word	0x00000048
        /*00fc*/ 	.short	0x0100
        /*00fe*/ 	.byte	0x08
	.zero		1


	//   ....[8]....
        /*0100*/ 	.word	0x00001450
        /*0104*/ 	.word	0x00000003
        /*0108*/ 	.word	0x00000000
        /*010c*/ 	.short	0x010a
        /*010e*/ 	.byte	0x3f
	.zero		1


	//   ....[9]....
        /*0110*/ 	.word	0x000014b0
        /*0114*/ 	.word	0x00000003
        /*0118*/ 	.word	0x00000000
        /*011c*/ 	.short	0x010a
        /*011e*/ 	.byte	0x3f
	.zero		1


	//   ....[10]....
        /*0120*/ 	.word	0x00001ce0
        /*0124*/ 	.word	0x000000ff
        /*0128*/ 	.word	0x00000000
        /*012c*/ 	.short	0x010a
        /*012e*/ 	.byte	0x04
	.zero		1


	//   ....[11]....
        /*0130*/ 	.word	0x00001d20
        /*0134*/ 	.word	0x000000ff
        /*0138*/ 	.word	0x00000000
        /*013c*/ 	.short	0x010a
        /*013e*/ 	.byte	0x04
	.zero		1


	//   ....[12]....
        /*0140*/ 	.word	0x00002440
        /*0144*/ 	.word	0x000000ff
        /*0148*/ 	.word	0x00000000
        /*014c*/ 	.short	0x0101
        /*014e*/ 	.byte	0x0a
	.zero		1


	//   ....[13]....
        /*0150*/ 	.word	0x00002620
        /*0154*/ 	.word	0x000000ff
        /*0158*/ 	.word	0x00000000
        /*015c*/ 	.short	0x0101
        /*015e*/ 	.byte	0x06
	.zero		1


	//   ....[14]....
        /*0160*/ 	.word	0x00008370
        /*0164*/ 	.word	0x0000000e
        /*0168*/ 	.word	0x00000018
        /*016c*/ 	.short	0x010a
        /*016e*/ 	.byte	0x3f
	.zero		1


	//   ....[15]....
        /*0170*/ 	.word	0x000087c0
        /*0174*/ 	.word	0x00000006
        /*0178*/ 	.word	0x00000048
        /*017c*/ 	.short	0x0101
        /*017e*/ 	.byte	0x3f
	.zero		1


	//   ....[16]....
        /*0180*/ 	.word	0x00008ee0
        /*0184*/ 	.word	0x00000007
        /*0188*/ 	.word	0x00000000
        /*018c*/ 	.short	0x010a
        /*018e*/ 	.byte	0x3f
	.zero		1


	//   ....[17]....
        /*0190*/ 	.word	0x00008f60
        /*0194*/ 	.word	0x00000009
        /*0198*/ 	.word	0x00000000
        /*019c*/ 	.short	0x010a
        /*019e*/ 	.byte	0x3f
	.zero		1


	//   ....[18]....
        /*01a0*/ 	.word	0x00008ff0
        /*01a4*/ 	.word	0x00000003
        /*01a8*/ 	.word	0x00000000
        /*01ac*/ 	.short	0x010a
        /*01ae*/ 	.byte	0x3f
	.zero		1


	//   ....[19]....
        /*01b0*/ 	.word	0x00009050
        /*01b4*/ 	.word	0x00000003
        /*01b8*/ 	.word	0x00000000
        /*01bc*/ 	.short	0x010a
        /*01be*/ 	.byte	0x3f
	.zero		1


	//   ....[20]....
        /*01c0*/ 	.word	0x000090b0
        /*01c4*/ 	.word	0x00000004
        /*01c8*/ 	.word	0x00000000
        /*01cc*/ 	.short	0x010a
        /*01ce*/ 	.byte	0x3f
	.zero		1


	//   ....[21]....
        /*01d0*/ 	.word	0x00009180
        /*01d4*/ 	.word	0x0000000e
        /*01d8*/ 	.word	0x00000018
        /*01dc*/ 	.short	0x010a
        /*01de*/ 	.byte	0x3f
	.zero		1


	//   ....[22]....
        /*01e0*/ 	.word	0x00009250
        /*01e4*/ 	.word	0x00000007
        /*01e8*/ 	.word	0x00000000
        /*01ec*/ 	.short	0x010a
        /*01ee*/ 	.byte	0x3f
	.zero		1


	//   ....[23]....
        /*01f0*/ 	.word	0x000092a0
        /*01f4*/ 	.word	0x00000009
        /*01f8*/ 	.word	0x00000000
        /*01fc*/ 	.short	0x010a
        /*01fe*/ 	.byte	0x3f
	.zero		1


	//----- nvinfo : EIATTR_NUM_MBARRIERS
	.align		4
.L_35:
        /*0200*/ 	.byte	0x03, 0x38
        /*0202*/ 	.short	0x0008


	//----- nvinfo : EIATTR_EXIT_INSTR_OFFSETS
	.align		4
        /*0204*/ 	.byte	0x04, 0x1c
        /*0206*/ 	.short	(.L_37 - .L_36)


	//   ....[0]....
.L_36:
        /*0208*/ 	.word	0x00000650


	//   ....[1]....
        /*020c*/ 	.word	0x00000f20


	//   ....[2]....
        /*0210*/ 	.word	0x00007a50


	//   ....[3]....
        /*0214*/ 	.word	0x00008080


	//   ....[4]....
        /*0218*/ 	.word	0x00009040


	//----- nvinfo : EIATTR_MAX_THREADS
	.align		4
.L_37:
        /*021c*/ 	.byte	0x04, 0x05
        /*021e*/ 	.short	(.L_39 - .L_38)
.L_38:
        /*0220*/ 	.word	0x00000180
        /*0224*/ 	.word	0x00000001
        /*0228*/ 	.word	0x00000001


	//----- nvinfo : EIATTR_CRS_STACK_SIZE
	.align		4
.L_39:
        /*022c*/ 	.byte	0x04, 0x1e
        /*022e*/ 	.short	(.L_41 - .L_40)
.L_40:
        /*0230*/ 	.word	0x00000000


	//----- nvinfo : EIATTR_CBANK_PARAM_SIZE
	.align		4
.L_41:
        /*0234*/ 	.byte	0x03, 0x19
        /*0236*/ 	.short	0x0470


	//----- nvinfo : EIATTR_PARAM_CBANK
	.align		4
        /*0238*/ 	.byte	0x04, 0x0a
        /*023a*/ 	.short	(.L_43 - .L_42)
	.align		4
.L_42:
        /*023c*/ 	.word	index@(.nv.constant0._ZN7cutlass13device_kernelINS_4gemm6kernel13GemmUniversalIN4cute5tupleIJiiiiEEENS1_10collective13CollectiveMmaINS1_34MainloopSm90TmaGmmaWarpSpecializedILi3ENS5_IJNS4_1CILi1EEESB_SB_EEENS1_35KernelTmaWarpSpecializedCooperativeEEENS5_IJNSA_ILi256EEENSA_ILi64EEENSA_ILi128EEEEEENS_6half_tENS5_IJlSB_lEEESJ_SK_NS4_8TiledMMAINS4_8MMA_AtomIJNS4_4SM904GMMA25MMA_64x64x16_F32F16F16_SSILNSO_5MajorE0ELSQ_0ELNSO_7ScaleInE1ELSR_1EEEEEENS4_6LayoutINS5_IJNSA_ILi2EEESB_SB_EEENS5_IJSB_NSA_ILi0EEESX_EEEEENS5_IJNS4_10UnderscoreES10_S10_EEEEENS4_13SM90_TMA_LOADENS4_14ComposedLayoutINS4_7SwizzleILi3ELi4ELi3EEENS4_18smem_ptr_flag_bitsILi16EEENSU_INS5_IJNSA_ILi8EEESG_EEENS5_IJSG_SB_EEEEEEEvNS4_8identityES13_S1D_vS1E_EENS_8epilogue10collective6detail29Sm90TmaWarpSpecializedAdapterINS1H_15DefaultEpilogueISJ_SK_SK_NS1G_6thread17LinearCombinationISJ_Li1EffLNS1L_9ScaleType4KindE0ELNS_15FloatRoundStyleE2ESJ_EENS1_15EpilogueDefaultEEEEEvvEEEEvNT_6ParamsE)
        /*0240*/ 	.short	0x0210
        /*0242*/ 	.short	0x0470


	//----- nvinfo : EIATTR_SW_WAR
	.align		4
.L_43:
        /*0244*/ 	.byte	0x04, 0x36
        /*0246*/ 	.short	(.L_45 - .L_44)
.L_44:
        /*0248*/ 	.word	0x00000008
.L_45:


//--------------------- .nv.callgraph             --------------------------
	.section	.nv.callgraph,"",@"SHT_CUDA_CALLGRAPH"
	.align	4
	.sectionentsize	8
	.align		4
        /*0000*/ 	.word	0x00000000
	.align		4
        /*0004*/ 	.word	0xffffffff
	.align		4
        /*0008*/ 	.word	index@(_ZN7cutlass13device_kernelINS_4gemm6kernel13GemmUniversalIN4cute5tupleIJiiiiEEENS1_10collective13CollectiveMmaINS1_34MainloopSm90TmaGmmaWarpSpecializedILi3ENS5_IJNS4_1CILi1EEESB_SB_EEENS1_35KernelTmaWarpSpecializedCooperativeEEENS5_IJNSA_ILi256EEENSA_ILi64EEENSA_ILi128EEEEEENS_6half_tENS5_IJlSB_lEEESJ_SK_NS4_8TiledMMAINS4_8MMA_AtomIJNS4_4SM904GMMA25MMA_64x64x16_F32F16F16_SSILNSO_5MajorE0ELSQ_0ELNSO_7ScaleInE1ELSR_1EEEEEENS4_6LayoutINS5_IJNSA_ILi2EEESB_SB_EEENS5_IJSB_NSA_ILi0EEESX_EEEEENS5_IJNS4_10UnderscoreES10_S10_EEEEENS4_13SM90_TMA_LOADENS4_14ComposedLayoutINS4_7SwizzleILi3ELi4ELi3EEENS4_18smem_ptr_flag_bitsILi16EEENSU_INS5_IJNSA_ILi8EEESG_EEENS5_IJSG_SB_EEEEEEEvNS4_8identityES13_S1D_vS1E_EENS_8epilogue10collective6detail29Sm90TmaWarpSpecializedAdapterINS1H_15DefaultEpilogueISJ_SK_SK_NS1G_6thread17LinearCombinationISJ_Li1EffLNS1L_9ScaleType4KindE0ELNS_15FloatRoundStyleE2ESJ_EENS1_15EpilogueDefaultEEEEEvvEEEEvNT_6ParamsE)
	.align		4
        /*000c*/ 	.word	index@(__assertfail)
	.align		4
        /*0010*/ 	.word	0x00000000
	.align		4
        /*0014*/ 	.word	0xfffffffe
	.align		4
        /*0018*/ 	.word	0x00000000
	.align		4
        /*001c*/ 	.word	0xfffffffd
	.align		4
        /*0020*/ 	.word	0x00000000
	.align		4
        /*0024*/ 	.word	0xfffffffc


//--------------------- .nv.constant4             --------------------------
	.section	.nv.constant4,"a",@progbits
	.align	8
	.align		8
.nv.constant4:
        /*0000*/ 	.dword	__assertfail
	.align		8
        /*0008*/ 	.dword	__unnamed_1
	.align		8
        /*0010*/ 	.dword	_ZN40_INTERNAL_96c10a6c_4_k_cu_5199ac03_251204cuda3std3__45__cpo5beginE
	.align		8
        /*0018*/ 	.dword	_ZN40_INTERNAL_96c10a6c_4_k_cu_5199ac03_251204cuda3std3__45__cpo3endE
	.align		8
        /*0020*/ 	.dword	_ZN40_INTERNAL_96c10a6c_4_k_cu_5199ac03_251204cuda3std3__45__cpo6cbeginE
	.align		8
        /*0028*/ 	.dword	_ZN40_INTERNAL_96c10a6c_4_k_cu_5199ac03_251204cuda3std3__45__cpo4cendE
	.align		8
        /*0030*/ 	.dword	_ZN40_INTERNAL_96c10a6c_4_k_cu_5199ac03_251204cuda3std3__442_GLOBAL__N__96c10a6c_4_k_cu_5199ac03_251206ignoreE
	.align		8
        /*0038*/ 	.dword	_ZN40_INTERNAL_96c10a6c_4_k_cu_5199ac03_251204cuda3std3__419piecewise_constructE
	.align		8
        /*0040*/ 	.dword	_ZN40_INTERNAL_96c10a6c_4_k_cu_5199ac03_251204cuda3std3__48in_placeE
	.align		8
        /*0048*/ 	.dword	_ZN40_INTERNAL_96c10a6c_4_k_cu_5199ac03_251204cuda3std6ranges3__45__cpo4swapE
	.align		8
        /*0050*/ 	.dword	_ZN40_INTERNAL_96c10a6c_4_k_cu_5199ac03_251204cuda3std6ranges3__45__cpo9iter_moveE
	.align		8
        /*0058*/ 	.dword	_ZN40_INTERNAL_96c10a6c_4_k_cu_5199ac03_251204cute7productE
	.align		8
        /*0060*/ 	.dword	_ZN40_INTERNAL_96c10a6c_4_k_cu_5199ac03_251204cute1_E
	.align		8
        /*0068*/ 	.dword	$str$22
	.align		8
        /*0070*/ 	.dword	$str$23


//--------------------- .text._ZN7cutlass13device_kernelINS_4gemm6kernel13GemmUniversalIN4cute5tupleIJiiiiEEENS1_10collective13CollectiveMmaINS1_34MainloopSm90TmaGmmaWarpSpecializedILi3ENS5_IJNS4_1CILi1EEESB_SB_EEENS1_35KernelTmaWarpSpecializedCooperativeEEENS5_IJNSA_ILi256EEENSA_ILi64EEENSA_ILi128EEEEEENS_6half_tENS5_IJlSB_lEEESJ_SK_NS4_8TiledMMAINS4_8MMA_AtomIJNS4_4SM904GMMA25MMA_64x64x16_F32F16F16_SSILNSO_5MajorE0ELSQ_0ELNSO_7ScaleInE1ELSR_1EEEEEENS4_6LayoutINS5_IJNSA_ILi2EEESB_SB_EEENS5_IJSB_NSA_ILi0EEESX_EEEEENS5_IJNS4_10UnderscoreES10_S10_EEEEENS4_13SM90_TMA_LOADENS4_14ComposedLayoutINS4_7SwizzleILi3ELi4ELi3EEENS4_18smem_ptr_flag_bitsILi16EEENSU_INS5_IJNSA_ILi8EEESG_EEENS5_IJSG_SB_EEEEEEEvNS4_8identityES13_S1D_vS1E_EENS_8epilogue10collective6detail29Sm90TmaWarpSpecializedAdapterINS1H_15DefaultEpilogueISJ_SK_SK_NS1G_6thread17LinearCombinationISJ_Li1EffLNS1L_9ScaleType4KindE0ELNS_15FloatRoundStyleE2ESJ_EENS1_15EpilogueDefaultEEEEEvvEEEEvNT_6ParamsE --------------------------
	.section	.text._ZN7cutlass13device_kernelINS_4gemm6kernel13GemmUniversalIN4cute5tupleIJiiiiEEENS1_10collective13CollectiveMmaINS1_34MainloopSm90TmaGmmaWarpSpecializedILi3ENS5_IJNS4_1CILi1EEESB_SB_EEENS1_35KernelTmaWarpSpecializedCooperativeEEENS5_IJNSA_ILi256EEENSA_ILi64EEENSA_ILi128EEEEEENS_6half_tENS5_IJlSB_lEEESJ_SK_NS4_8TiledMMAINS4_8MMA_AtomIJNS4_4SM904GMMA25MMA_64x64x16_F32F16F16_SSILNSO_5MajorE0ELSQ_0ELNSO_7ScaleInE1ELSR_1EEEEEENS4_6LayoutINS5_IJNSA_ILi2EEESB_SB_EEENS5_IJSB_NSA_ILi0EEESX_EEEEENS5_IJNS4_10UnderscoreES10_S10_EEEEENS4_13SM90_TMA_LOADENS4_14ComposedLayoutINS4_7SwizzleILi3ELi4ELi3EEENS4_18smem_ptr_flag_bitsILi16EEENSU_INS5_IJNSA_ILi8EEESG_EEENS5_IJSG_SB_EEEEEEEvNS4_8identityES13_S1D_vS1E_EENS_8epilogue10collective6detail29Sm90TmaWarpSpecializedAdapterINS1H_15DefaultEpilogueISJ_SK_SK_NS1G_6thread17LinearCombinationISJ_Li1EffLNS1L_9ScaleType4KindE0ELNS_15FloatRoundStyleE2ESJ_EENS1_15EpilogueDefaultEEEEEvvEEEEvNT_6ParamsE,"ax",@progbits
	.align	128
.text._ZN7cutlass13device_kernelINS_4gemm6kernel13GemmUniversalIN4cute5tupleIJiiiiEEENS1_10collective13CollectiveMmaINS1_34MainloopSm90TmaGmmaWarpSpecializedILi3ENS5_IJNS4_1CILi1EEESB_SB_EEENS1_35KernelTmaWarpSpecializedCooperativeEEENS5_IJNSA_ILi256EEENSA_ILi64EEENSA_ILi128EEEEEENS_6half_tENS5_IJlSB_lEEESJ_SK_NS4_8TiledMMAINS4_8MMA_AtomIJNS4_4SM904GMMA25MMA_64x64x16_F32F16F16_SSILNSO_5MajorE0ELSQ_0ELNSO_7ScaleInE1ELSR_1EEEEEENS4_6LayoutINS5_IJNSA_ILi2EEESB_SB_EEENS5_IJSB_NSA_ILi0EEESX_EEEEENS5_IJNS4_10UnderscoreES10_S10_EEEEENS4_13SM90_TMA_LOADENS4_14ComposedLayoutINS4_7SwizzleILi3ELi4ELi3EEENS4_18smem_ptr_flag_bitsILi16EEENSU_INS5_IJNSA_ILi8EEESG_EEENS5_IJSG_SB_EEEEEEEvNS4_8identityES13_S1D_vS1E_EENS_8epilogue10collective6detail29Sm90TmaWarpSpecializedAdapterINS1H_15DefaultEpilogueISJ_SK_SK_NS1G_6thread17LinearCombinationISJ_Li1EffLNS1L_9ScaleType4KindE0ELNS_15FloatRoundStyleE2ESJ_EENS1_15EpilogueDefaultEEEEEvvEEEEvNT_6ParamsE:
        .type           _ZN7cutlass13device_kernelINS_4gemm6kernel13GemmUniversalIN4cute5tupleIJiiiiEEENS1_10collective13CollectiveMmaINS1_34MainloopSm90TmaGmmaWarpSpecializedILi3ENS5_IJNS4_1CILi1EEESB_SB_EEENS1_35KernelTmaWarpSpecializedCooperativeEEENS5_IJNSA_ILi256EEENSA_ILi64EEENSA_ILi128EEEEEENS_6half_tENS5_IJlSB_lEEESJ_SK_NS4_8TiledMMAINS4_8MMA_AtomIJNS4_4SM904GMMA25MMA_64x64x16_F32F16F16_SSILNSO_5MajorE0ELSQ_0ELNSO_7ScaleInE1ELSR_1EEEEEENS4_6LayoutINS5_IJNSA_ILi2EEESB_SB_EEENS5_IJSB_NSA_ILi0EEESX_EEEEENS5_IJNS4_10UnderscoreES10_S10_EEEEENS4_13SM90_TMA_LOADENS4_14ComposedLayoutINS4_7SwizzleILi3ELi4ELi3EEENS4_18smem_ptr_flag_bitsILi16EEENSU_INS5_IJNSA_ILi8EEESG_EEENS5_IJSG_SB_EEEEEEEvNS4_8identityES13_S1D_vS1E_EENS_8epilogue10collective6detail29Sm90TmaWarpSpecializedAdapterINS1H_15DefaultEpilogueISJ_SK_SK_NS1G_6thread17LinearCombinationISJ_Li1EffLNS1L_9ScaleType4KindE0ELNS_15FloatRoundStyleE2ESJ_EENS1_15EpilogueDefaultEEEEEvvEEEEvNT_6ParamsE,@function
        .size           _ZN7cutlass13device_kernelINS_4gemm6kernel13GemmUniversalIN4cute5tupleIJiiiiEEENS1_10collective13CollectiveMmaINS1_34MainloopSm90TmaGmmaWarpSpecializedILi3ENS5_IJNS4_1CILi1EEESB_SB_EEENS1_35KernelTmaWarpSpecializedCooperativeEEENS5_IJNSA_ILi256EEENSA_ILi64EEENSA_ILi128EEEEEENS_6half_tENS5_IJlSB_lEEESJ_SK_NS4_8TiledMMAINS4_8MMA_AtomIJNS4_4SM904GMMA25MMA_64x64x16_F32F16F16_SSILNSO_5MajorE0ELSQ_0ELNSO_7ScaleInE1ELSR_1EEEEEENS4_6LayoutINS5_IJNSA_ILi2EEESB_SB_EEENS5_IJSB_NSA_ILi0EEESX_EEEEENS5_IJNS4_10UnderscoreES10_S10_EEEEENS4_13SM90_TMA_LOADENS4_14ComposedLayoutINS4_7SwizzleILi3ELi4ELi3EEENS4_18smem_ptr_flag_bitsILi16EEENSU_INS5_IJNSA_ILi8EEESG_EEENS5_IJSG_SB_EEEEEEEvNS4_8identityES13_S1D_vS1E_EENS_8epilogue10collective6detail29Sm90TmaWarpSpecializedAdapterINS1H_15DefaultEpilogueISJ_SK_SK_NS1G_6thread17LinearCombinationISJ_Li1EffLNS1L_9ScaleType4KindE0ELNS_15FloatRoundStyleE2ESJ_EENS1_15EpilogueDefaultEEEEEvvEEEEvNT_6ParamsE,(.L_x_190 - _ZN7cutlass13device_kernelINS_4gemm6kernel13GemmUniversalIN4cute5tupleIJiiiiEEENS1_10collective13CollectiveMmaINS1_34MainloopSm90TmaGmmaWarpSpecializedILi3ENS5_IJNS4_1CILi1EEESB_SB_EEENS1_35KernelTmaWarpSpecializedCooperativeEEENS5_IJNSA_ILi256EEENSA_ILi64EEENSA_ILi128EEEEEENS_6half_tENS5_IJlSB_lEEESJ_SK_NS4_8TiledMMAINS4_8MMA_AtomIJNS4_4SM904GMMA25MMA_64x64x16_F32F16F16_SSILNSO_5MajorE0ELSQ_0ELNSO_7ScaleInE1ELSR_1EEEEEENS4_6LayoutINS5_IJNSA_ILi2EEESB_SB_EEENS5_IJSB_NSA_ILi0EEESX_EEEEENS5_IJNS4_10UnderscoreES10_S10_EEEEENS4_13SM90_TMA_LOADENS4_14ComposedLayoutINS4_7SwizzleILi3ELi4ELi3EEENS4_18smem_ptr_flag_bitsILi16EEENSU_INS5_IJNSA_ILi8EEESG_EEENS5_IJSG_SB_EEEEEEEvNS4_8identityES13_S1D_vS1E_EENS_8epilogue10collective6detail29Sm90TmaWarpSpecializedAdapterINS1H_15DefaultEpilogueISJ_SK_SK_NS1G_6thread17LinearCombinationISJ_Li1EffLNS1L_9ScaleType4KindE0ELNS_15FloatRoundStyleE2ESJ_EENS1_15EpilogueDefaultEEEEEvvEEEEvNT_6ParamsE)
        .other          _ZN7cutlass13device_kernelINS_4gemm6kernel13GemmUniversalIN4cute5tupleIJiiiiEEENS1_10collective13CollectiveMmaINS1_34MainloopSm90TmaGmmaWarpSpecializedILi3ENS5_IJNS4_1CILi1EEESB_SB_EEENS1_35KernelTmaWarpSpecializedCooperativeEEENS5_IJNSA_ILi256EEENSA_ILi64EEENSA_ILi128EEEEEENS_6half_tENS5_IJlSB_lEEESJ_SK_NS4_8TiledMMAINS4_8MMA_AtomIJNS4_4SM904GMMA25MMA_64x64x16_F32F16F16_SSILNSO_5MajorE0ELSQ_0ELNSO_7ScaleInE1ELSR_1EEEEEENS4_6LayoutINS5_IJNSA_ILi2EEESB_SB_EEENS5_IJSB_NSA_ILi0EEESX_EEEEENS5_IJNS4_10UnderscoreES10_S10_EEEEENS4_13SM90_TMA_LOADENS4_14ComposedLayoutINS4_7SwizzleILi3ELi4ELi3EEENS4_18smem_ptr_flag_bitsILi16EEENSU_INS5_IJNSA_ILi8EEESG_EEENS5_IJSG_SB_EEEEEEEvNS4_8identityES13_S1D_vS1E_EENS_8epilogue10collective6detail29Sm90TmaWarpSpecializedAdapterINS1H_15DefaultEpilogueISJ_SK_SK_NS1G_6thread17LinearCombinationISJ_Li1EffLNS1L_9ScaleType4KindE0ELNS_15FloatRoundStyleE2ESJ_EENS1_15EpilogueDefaultEEEEEvvEEEEvNT_6ParamsE,@"STO_CUDA_ENTRY STV_DEFAULT"
_ZN7cutlass13device_kernelINS_4gemm6kernel13GemmUniversalIN4cute5tupleIJiiiiEEENS1_10collective13CollectiveMmaINS1_34MainloopSm90TmaGmmaWarpSpecializedILi3ENS5_IJNS4_1CILi1EEESB_SB_EEENS1_35KernelTmaWarpSpecializedCooperativeEEENS5_IJNSA_ILi256EEENSA_ILi64EEENSA_ILi128EEEEEENS_6half_tENS5_IJlSB_lEEESJ_SK_NS4_8TiledMMAINS4_8MMA_AtomIJNS4_4SM904GMMA25MMA_64x64x16_F32F16F16_SSILNSO_5MajorE0ELSQ_0ELNSO_7ScaleInE1ELSR_1EEEEEENS4_6LayoutINS5_IJNSA_ILi2EEESB_SB_EEENS5_IJSB_NSA_ILi0EEESX_EEEEENS5_IJNS4_10UnderscoreES10_S10_EEEEENS4_13SM90_TMA_LOADENS4_14ComposedLayoutINS4_7SwizzleILi3ELi4ELi3EEENS4_18smem_ptr_flag_bitsILi16EEENSU_INS5_IJNSA_ILi8EEESG_EEENS5_IJSG_SB_EEEEEEEvNS4_8identityES13_S1D_vS1E_EENS_8epilogue10collective6detail29Sm90TmaWarpSpecializedAdapterINS1H_15DefaultEpilogueISJ_SK_SK_NS1G_6thread17LinearCombinationISJ_Li1EffLNS1L_9ScaleType4KindE0ELNS_15FloatRoundStyleE2ESJ_EENS1_15EpilogueDefaultEEEEEvvEEEEvNT_6ParamsE:
[----:B------:R-:W0:Y:S01]  /*0000*/  LDC R1, c[0x0][0x28] ;  /* 0x00000a00ff017b82 */ /* 0x000e220000000800 */
[----:B------:R-:W1:Y:S01]  /*0010*/  S2R R3, SR_TID.X ;  /* 0x0000000000037919 */ /* 0x000e620000002100 */
[----:B------:R-:W-:Y:S01]  /*0020*/  ELECT P0, URZ, PT ;  /* 0x00000000003f782f */ /* 0x000fe20003800000 */
[----:B------:R-:W-:Y:S01]  /*0030*/  BSSY B0, `(.L_x_0) ;  /* 0x000000f000007945 */ /* 0x000fe20003800000 */
[--C-:B-1----:R-:W-:Y:S02]  /*0040*/  SHF.R.U32.HI R0, RZ, 0x5, R3.reuse ;  /* 0x00000005ff007819 */ /* 0x102fe40000011603 */
[----:B------:R-:W-:-:S03]  /*0050*/  SHF.R.U32.HI R14, RZ, 0x7, R3 ;  /* 0x00000007ff0e7819 */ /* 0x000fc60000011603 */
[----:B------:R-:W1:Y:S04]  /*0060*/  SHFL.IDX PT, R4, R0, RZ, 0x1f ;  /* 0x00001fff00047589 */ /* 0x000e6800000e0000 */
[----:B------:R2:W3:Y:S01]  /*0070*/  SHFL.IDX PT, R10, R14, RZ, 0x1f ;  /* 0x00001fff0e0a7589 */ /* 0x0004e200000e0000 */
[----:B-1----:R-:W-:-:S13]  /*0080*/  ISETP.NE.OR P0, PT, R4, RZ, !P0 ;  /* 0x000000ff0400720c */ /* 0x002fda0004705670 */
[----:B0-23--:R-:W-:Y:S05]  /*0090*/  @P0 BRA `(.L_x_1) ;  /* 0x0000000000200947 */ /* 0x00dfea0003800000 */
[----:B------:R-:W-:Y:S02]  /*00a0*/  ULDC.64 UR4, c[0x0][0x198] ;  /* 0x0000660000047ab9 */ /* 0x000fe40000000a00 */
[----:B------:R-:W-:Y:S02]  /*00b0*/  UIADD3 UR6, UP0, UR4, 0xf0, URZ ;  /* 0x000000f004067890 */ /* 0x000fe4000ff1e03f */
[----:B------:R-:W-:Y:S02]  /*00c0*/  UIADD3 UR4, UP1, UR4, 0x1f0, URZ ;  /* 0x000001f004047890 */ /* 0x000fe4000ff3e03f */
[----:B------:R-:W-:Y:S02]  /*00d0*/  UIADD3.X UR7, URZ, UR5, URZ, UP0, !UPT ;  /* 0x000000053f077290 */ /* 0x000fe400087fe43f */
[----:B------:R-:W-:-:S07]  /*00e0*/  UIADD3.X UR5, URZ, UR5, URZ, UP1, !UPT ;  /* 0x000000053f057290 */ /* 0x000fce0008ffe43f */
[----:B------:R0:W-:Y:S02]  /*00f0*/  UTMACCTL.PF [UR6] ;  /* 0x00000000060079b9 */ /* 0x0001e40008040000 */
[----:B------:R0:W-:Y:S02]  /*0100*/  UTMACCTL.PF [UR4] ;  /* 0x00000000040079b9 */ /* 0x0001e40008040000 */
[----:B0-----:R-:W-:Y:S01]  /*0110*/  NOP ;  /* 0x0000000000007918 */ /* 0x001fe20000000000 */
.L_x_1:
[----:B------:R-:W-:Y:S05]  /*0120*/  BSYNC B0 ;  /* 0x0000000000007941 */ /* 0x000fea0003800000 */
.L_x_0:
[----:B------:R-:W0:Y:S02]  /*0130*/  SHFL.IDX PT, R2, R0, RZ, 0x1f ;  /* 0x00001fff00027589 */ /* 0x000e2400000e0000 */
[----:B0-----:R-:W-:-:S13]  /*0140*/  ISETP.NE.AND P0, PT, R2, RZ, PT ;  /* 0x000000ff0200720c */ /* 0x001fda0003f05270 */
[----:B------:R-:W-:Y:S05]  /*0150*/  @P0 BRA `(.L_x_2) ;  /* 0x0000000000500947 */ /* 0x000fea0003800000 */
[----:B------:R-:W0:Y:S01]  /*0160*/  S2UR UR8, SR_CgaCtaId ;  /* 0x00000000000879c3 */ /* 0x000e220000008800 */
[----:B------:R-:W-:Y:S01]  /*0170*/  UMOV UR4, 0x400 ;  /* 0x0000040000047882 */ /* 0x000fe20000000000 */
[----:B------:R-:W-:Y:S01]  /*0180*/  UMOV UR5, 0x1 ;  /* 0x0000000100057882 */ /* 0x000fe20000000000 */
[----:B------:R-:W-:Y:S01]  /*0190*/  UMOV UR6, 0x100 ;  /* 0x0000010000067882 */ /* 0x000fe20000000000 */
[----:B------:R-:W-:Y:S01]  /*01a0*/  ELECT P0, URZ, PT ;  /* 0x00000000003f782f */ /* 0x000fe20003800000 */
[----:B------:R-:W-:-:S04]  /*01b0*/  UIADD3 UR6, -UR6, 0x100000, URZ ;  /* 0x0010000006067890 */ /* 0x000fc8000fffe13f */
[----:B------:R-:W-:Y:S02]  /*01c0*/  USHF.L.U32 UR7, UR6, 0xb, URZ ;  /* 0x0000000b06077899 */ /* 0x000fe4000800063f */
[----:B------:R-:W-:Y:S02]  /*01d0*/  USHF.L.U32 UR6, UR6, 0x1, URZ ;  /* 0x0000000106067899 */ /* 0x000fe4000800063f */
[----:B0-----:R-:W-:Y:S02]  /*01e0*/  ULEA UR8, UR8, UR4, 0x18 ;  /* 0x0000000408087291 */ /* 0x001fe4000f8ec03f */
[----:B------:R-:W-:-:S04]  /*01f0*/  UIADD3 UR4, -UR5, 0x100000, URZ ;  /* 0x0010000005047890 */ /* 0x000fc8000fffe13f */
[----:B------:R-:W-:Y:S02]  /*0200*/  USHF.L.U32 UR5, UR4, 0xb, URZ ;  /* 0x0000000b04057899 */ /* 0x000fe4000800063f */
[----:B------:R-:W-:Y:S01]  /*0210*/  USHF.L.U32 UR4, UR4, 0x1, URZ ;  /* 0x0000000104047899 */ /* 0x000fe2000800063f */
[----:B------:R-:W0:Y:S11]  /*0220*/  FENCE.VIEW.ASYNC.S ;  /* 0x00000000000073c6 */ /* 0x000e360000000000 */
[----:B0-----:R0:W1:Y:S01]  /*0230*/  SYNCS.EXCH.64 URZ, [UR8], UR4 ;  /* 0x00000004083f75b2 */ /* 0x0010620008000100 */
[----:B------:R0:W2:Y:S01]  /*0240*/  SYNCS.EXCH.64 URZ, [UR8+0x18], UR6 ;  /* 0x00001806083f75b2 */ /* 0x0000a20008000100 */
[----:B------:R0:W3:Y:S01]  /*0250*/  SYNCS.EXCH.64 URZ, [UR8+0x8], UR4 ;  /* 0x00000804083f75b2 */ /* 0x0000e20008000100 */
[----:B------:R0:W4:Y:S01]  /*0260*/  SYNCS.EXCH.64 URZ, [UR8+0x20], UR6 ;  /* 0x00002006083f75b2 */ /* 0x0001220008000100 */
[----:B------:R0:W0:Y:S01]  /*0270*/  SYNCS.EXCH.64 URZ, [UR8+0x10], UR4 ;  /* 0x00001004083f75b2 */ /* 0x0000220008000100 */
[----:B------:R0:W0:Y:S01]  /*0280*/  SYNCS.EXCH.64 URZ, [UR8+0x28], UR6 ;  /* 0x00002806083f75b2 */ /* 0x0000220008000100 */
[----:B------:R-:W-:Y:S01]  /*0290*/  NOP ;  /* 0x0000000000007918 */ /* 0x000fe20000000000 */
.L_x_2:
[----:B------:R-:W5:Y:S01]  /*02a0*/  SHFL.IDX PT, R0, R0, RZ, 0x1f ;  /* 0x00001fff00007589 */ /* 0x000f6200000e0000 */
[----:B------:R-:W1:Y:S01]  /*02b0*/  LDC R2, c[0x0][0x65c] ;  /* 0x00019700ff027b82 */ /* 0x000e620000000800 */
[----:B------:R-:W-:Y:S02]  /*02c0*/  ELECT P0, URZ, PT ;  /* 0x00000000003f782f */ /* 0x000fe40003800000 */
[----:B------:R-:W-:Y:S01]  /*02d0*/  LOP3.LUT R7, R7, 0xfffff7ff, RZ, 0xc0, !PT ;  /* 0xfffff7ff07077812 */ /* 0x000fe200078ec0ff */
[----:B------:R-:W2:Y:S01]  /*02e0*/  S2R R5, SR_CTAID.Y ;  /* 0x0000000000057919 */ /* 0x000ea20000002600 */
[----:B0-----:R-:W-:Y:S01]  /*02f0*/  UMOV UR4, 0x20 ;  /* 0x0000002000047882 */ /* 0x001fe20000000000 */
[----:B------:R-:W-:Y:S01]  /*0300*/  NOP ;  /* 0x0000000000007918 */ /* 0x000fe20000000000 */
[----:B------:R-:W-:Y:S01]  /*0310*/  ISETP.NE.AND P2, PT, R10, RZ, PT ;  /* 0x000000ff0a00720c */ /* 0x000fe20003f45270 */
[----:B------:R-:W0:Y:S01]  /*0320*/  S2R R6, SR_CTAID.X ;  /* 0x0000000000067919 */ /* 0x000e220000002500 */
[----:B------:R-:W-:Y:S01]  /*0330*/  NOP ;  /* 0x0000000000007918 */ /* 0x000fe20000000000 */
[----:B-----5:R-:W-:-:S02]  /*0340*/  ISETP.NE.OR P0, PT, R0, RZ, !P0 ;  /* 0x000000ff0000720c */ /* 0x020fc40004705670 */
[----:B-1----:R-:W-:-:S11]  /*0350*/  ISETP.NE.AND P3, PT, R2, 0x1, PT ;  /* 0x000000010200780c */ /* 0x002fd60003f65270 */
[----:B------:R-:W-:Y:S01]  /*0360*/  VOTEU.ALL UP0, P0 ;  /* 0x00000000003f7886 */ /* 0x000fe20000000000 */
[----:B------:R-:W-:Y:S01]  /*0370*/  VOTEU.ALL UP1, P0 ;  /* 0x00000000003f7886 */ /* 0x000fe20000020000 */
[----:B------:R-:W-:Y:S01]  /*0380*/  @P3 LOP3.LUT R7, R7, 0x800, RZ, 0xfc, !PT ;  /* 0x0000080007073812 */ /* 0x000fe200078efcff */
[----:B------:R-:W0:Y:S01]  /*0390*/  @P3 LDC R17, c[0x0][0x10] ;  /* 0x00000400ff113b82 */ /* 0x000e220000000800 */
[----:B------:R-:W-:Y:S01]  /*03a0*/  SHF.R.S32.HI R7, RZ, 0x1f, R4 ;  /* 0x0000001fff077819 */ /* 0x000fe20000011404 */
[----:B------:R-:W-:Y:S01]  /*03b0*/  @!UP0 UMOV UR6, 0x400 ;  /* 0x0000040000068882 */ /* 0x000fe20000000000 */
[----:B------:R-:W-:-:S04]  /*03c0*/  @!UP0 UIADD3 UR4, -UR4, 0x100000, URZ ;  /* 0x0010000004048890 */ /* 0x000fc8000fffe13f */
[----:B------:R-:W-:Y:S02]  /*03d0*/  @!UP0 USHF.L.U32 UR5, UR4, 0xb, URZ ;  /* 0x0000000b04058899 */ /* 0x000fe4000800063f */
[----:B------:R-:W-:Y:S01]  /*03e0*/  @!UP0 USHF.L.U32 UR4, UR4, 0x1, URZ ;  /* 0x0000000104048899 */ /* 0x000fe2000800063f */
[----:B--2---:R-:W-:Y:S01]  /*03f0*/  @P3 IMAD.MOV.U32 R8, RZ, RZ, R5 ;  /* 0x000000ffff083224 */ /* 0x004fe200078e0005 */
[----:B------:R-:W-:Y:S01]  /*0400*/  LEA.HI R7, R7, R4, RZ, 0x2 ;  /* 0x0000000407077211 */ /* 0x000fe200078f10ff */
[----:B------:R-:W-:Y:S01]  /*0410*/  @P3 IMAD.MOV.U32 R9, RZ, RZ, RZ ;  /* 0x000000ffff093224 */ /* 0x000fe200078e00ff */
[----:B------:R-:W1:Y:S02]  /*0420*/  @!UP0 S2UR UR7, SR_CgaCtaId ;  /* 0x00000000000789c3 */ /* 0x000e640000008800 */
[----:B------:R-:W-:-:S05]  /*0430*/  LOP3.LUT R7, R7, 0xfffffffc, RZ, 0xc0, !PT ;  /* 0xfffffffc07077812 */ /* 0x000fca00078ec0ff */
[----:B------:R-:W-:Y:S01]  /*0440*/  IMAD.IADD R0, R4, 0x1, -R7 ;  /* 0x0000000104007824 */ /* 0x000fe200078e0a07 */
[----:B------:R-:W-:Y:S01]  /*0450*/  LOP3.LUT R4, R3, 0x7f, RZ, 0xc0, !PT ;  /* 0x0000007f03047812 */ /* 0x000fe200078ec0ff */
[----:B------:R-:W2:Y:S01]  /*0460*/  @!P3 LDC R11, c[0x0][0xc] ;  /* 0x00000300ff0bbb82 */ /* 0x000ea20000000800 */
[----:B------:R-:W-:Y:S02]  /*0470*/  IMAD.MOV.U32 R7, RZ, RZ, RZ ;  /* 0x000000ffff077224 */ /* 0x000fe400078e00ff */
[----:B------:R-:W-:Y:S01]  /*0480*/  ISETP.NE.AND P1, PT, R0, 0x3, PT ;  /* 0x000000030000780c */ /* 0x000fe20003f25270 */
[----:B0-----:R-:W-:Y:S01]  /*0490*/  @P3 IMAD.WIDE.U32 R16, R6, R17, R8 ;  /* 0x0000001106103225 */ /* 0x001fe200078e0008 */
[----:B-1----:R-:W-:Y:S01]  /*04a0*/  @!UP0 ULEA UR8, UR7, UR6, 0x18 ;  /* 0x0000000607088291 */ /* 0x002fe2000f8ec03f */
[----:B------:R-:W-:Y:S02]  /*04b0*/  VOTEU.ALL UP0, P0 ;  /* 0x00000000003f7886 */ /* 0x000fe40000000000 */
[----:B------:R-:W-:Y:S01]  /*04c0*/  ULDC UR6, c[0x0][0xc] ;  /* 0x0000030000067ab9 */ /* 0x000fe20000000800 */
[----:B------:R-:W-:Y:S01]  /*04d0*/  ISETP.EQ.OR P0, PT, R0, RZ, !P1 ;  /* 0x000000ff0000720c */ /* 0x000fe20004f02670 */
[----:B------:R-:W-:-:S03]  /*04e0*/  ULDC UR7, c[0x0][0x10] ;  /* 0x0000040000077ab9 */ /* 0x000fc60000000800 */
[C---:B------:R-:W-:Y:S01]  /*04f0*/  ISETP.EQ.AND P0, PT, R10.reuse, RZ, P0 ;  /* 0x000000ff0a00720c */ /* 0x040fe20000702270 */
[----:B------:R-:W-:Y:S02]  /*0500*/  VIADD R10, R10, 0xffffffff ;  /* 0xffffffff0a0a7836 */ /* 0x000fe40000000000 */
[----:B--2---:R-:W-:Y:S01]  /*0510*/  @!P3 IMAD.WIDE.U32 R8, R11, R5, R6 ;  /* 0x000000050b08b225 */ /* 0x004fe200078e0006 */
[----:B------:R-:W0:Y:S02]  /*0520*/  FENCE.VIEW.ASYNC.S ;  /* 0x00000000000073c6 */ /* 0x000e240000000000 */
[----:B0-----:R-:W3:Y:S01]  /*0530*/  @!UP0 SYNCS.EXCH.64 URZ, [UR8+0x40], UR4 ;  /* 0x00004004083f85b2 */ /* 0x001ee20008000100 */
[----:B------:R-:W-:Y:S01]  /*0540*/  SEL R18, RZ, 0x1, !P0 ;  /* 0x00000001ff127807 */ /* 0x000fe20004000000 */
[----:B------:R-:W-:Y:S01]  /*0550*/  @P3 IMAD.MOV.U32 R11, RZ, RZ, RZ ;  /* 0x000000ffff0b3224 */ /* 0x000fe200078e00ff */
[----:B------:R-:W-:Y:S01]  /*0560*/  ISETP.GE.U32.AND P1, PT, R10, 0x2, PT ;  /* 0x000000020a00780c */ /* 0x000fe20003f26070 */
[----:B------:R-:W-:-:S02]  /*0570*/  @!P3 IMAD.MOV.U32 R16, RZ, RZ, R8 ;  /* 0x000000ffff10b224 */ /* 0x000fc400078e0008 */
[----:B------:R-:W-:Y:S01]  /*0580*/  @P3 IMAD.IADD R17, R17, 0x1, R11 ;  /* 0x0000000111113824 */ /* 0x000fe200078e020b */
[----:B------:R-:W-:Y:S01]  /*0590*/  SEL R18, R18, 0x2, P1 ;  /* 0x0000000212127807 */ /* 0x000fe20000800000 */
[----:B------:R-:W-:Y:S01]  /*05a0*/  @!P3 IMAD.MOV.U32 R17, RZ, RZ, R9 ;  /* 0x000000ffff11b224 */ /* 0x000fe200078e0009 */
[----:B------:R0:W3:Y:S01]  /*05b0*/  @!UP1 SYNCS.EXCH.64 URZ, [UR8+0x48], UR4 ;  /* 0x00004804083f95b2 */ /* 0x0000e20008000100 */
[----:B------:R-:W-:Y:S01]  /*05c0*/  NOP ;  /* 0x0000000000007918 */ /* 0x000fe20000000000 */
[----:B0-----:R-:W-:-:S03]  /*05d0*/  UIMAD.WIDE.U32 UR4, UR6, UR7, URZ ;  /* 0x00000007060472a5 */ /* 0x001fc6000f8e003f */
[----:B------:R-:W-:Y:S02]  /*05e0*/  ULDC UR6, c[0x0][0x14] ;  /* 0x0000050000067ab9 */ /* 0x000fe40000000800 */
[----:B------:R-:W-:Y:S02]  /*05f0*/  UIMAD.WIDE.U32 UR38, UR4, UR6, URZ ;  /* 0x00000006042672a5 */ /* 0x000fe4000f8e003f */
[----:B------:R-:W-:-:S04]  /*0600*/  UIMAD UR41, UR5, UR6, URZ ;  /* 0x00000006052972a4 */ /* 0x000fc8000f8e023f */
[----:B------:R-:W-:Y:S01]  /*0610*/  UIADD3 UR41, UR39, UR41, URZ ;  /* 0x0000002927297290 */ /* 0x000fe2000fffe03f */
[----:B---34-:R-:W-:Y:S06]  /*0620*/  BAR.SYNC.DEFER_BLOCKING 0x0 ;  /* 0x0000000000007b1d */ /* 0x018fec0000010000 */
[----:B------:R-:W-:Y:S05]  /*0630*/  @!P2 BRA `(.L_x_3) ;  /* 0x000000740008a947 */ /* 0x000fea0003800000 */
[----:B------:R-:W-:-:S13]  /*0640*/  ISETP.GT.U32.AND P0, PT, R10, 0x1, PT ;  /* 0x000000010a00780c */ /* 0x000fda0003f04070 */
[----:B------:R-:W-:Y:S05]  /*0650*/  @P0 EXIT ;  /* 0x000000000000094d */ /* 0x000fea0003800000 */
[----:B------:R-:W-:Y:S01]  /*0660*/  ULDC.64 UR4, c[0x0][0x650] ;  /* 0x0001940000047ab9 */ /* 0x000fe20000000a00 */
[----:B------:R-:W-:Y:S01]  /*0670*/  PRMT R0, RZ, 0x7610, R0 ;  /* 0x00007610ff007816 */ /* 0x000fe20000000000 */
[----:B------:R-:W-:Y:S01]  /*0680*/  IMAD.MOV.U32 R109, RZ, RZ, -0x1 ;  /* 0xffffffffff6d7424 */ /* 0x000fe200078e00ff */
[----:B------:R-:W-:Y:S01]  /*0690*/  ISETP.GE.U32.AND P0, PT, R16, UR4, PT ;  /* 0x0000000410007c0c */ /* 0x000fe2000bf06070 */
[----:B------:R-:W-:Y:S02]  /*06a0*/  IMAD.MOV.U32 R101, RZ, RZ, -0x1 ;  /* 0xffffffffff657424 */ /* 0x000fe400078e00ff */
[----:B------:R-:W-:Y:S01]  /*06b0*/  IMAD.MOV.U32 R19, RZ, RZ, -0x1 ;  /* 0xffffffffff137424 */ /* 0x000fe200078e00ff */
[----:B------:R-:W-:-:S13]  /*06c0*/  ISETP.GE.U32.AND.EX P0, PT, R17, UR5, PT, P0 ;  /* 0x0000000511007c0c */ /* 0x000fda000bf06100 */
[----:B------:R-:W-:Y:S05]  /*06d0*/  @P0 BRA `(.L_x_4) ;  /* 0x0000000400580947 */ /* 0x000fea0003800000 */
[----:B------:R-:W0:Y:S01]  /*06e0*/  LDC.64 R20, c[0x0][0x628] ;  /* 0x00018a00ff147b82 */ /* 0x000e220000000a00 */
[----:B------:R-:W-:Y:S02]  /*06f0*/  IMAD.MOV.U32 R8, RZ, RZ, R16 ;  /* 0x000000ffff087224 */ /* 0x000fe400078e0010 */
[----:B------:R-:W-:-:S05]  /*0700*/  IMAD.MOV.U32 R9, RZ, RZ, R17 ;  /* 0x000000ffff097224 */ /* 0x000fca00078e0011 */
[----:B------:R-:W1:Y:S08]  /*0710*/  LDC R0, c[0x0][0x630] ;  /* 0x00018c00ff007b82 */ /* 0x000e700000000800 */
[----:B------:R-:W2:Y:S01]  /*0720*/  LDC.64 R22, c[0x0][0x620] ;  /* 0x00018800ff167b82 */ /* 0x000ea20000000a00 */
[----:B0-----:R-:W-:-:S04]  /*0730*/  ISETP.NE.U32.AND P0, PT, R20, RZ, PT ;  /* 0x000000ff1400720c */ /* 0x001fc80003f05070 */
[----:B------:R-:W-:-:S13]  /*0740*/  ISETP.NE.AND.EX P0, PT, R21, RZ, PT, P0 ;  /* 0x000000ff1500720c */ /* 0x000fda0003f05300 */
[----:B-12---:R-:W-:Y:S05]  /*0750*/  @!P0 BRA `(.L_x_5) ;  /* 0x0000000000288947 */ /* 0x006fea0003800000 */
[----:B------:R-:W0:Y:S02]  /*0760*/  LDC R13, c[0x0][0x634] ;  /* 0x00018d00ff0d7b82 */ /* 0x000e240000000800 */
[----:B0-----:R-:W-:-:S05]  /*0770*/  IADD3 R13, P0, R16, R13, RZ ;  /* 0x0000000d100d7210 */ /* 0x001fca0007f1e0ff */
[----:B------:R-:W-:-:S04]  /*0780*/  IMAD.X R15, RZ, RZ, R17, P0 ;  /* 0x000000ffff0f7224 */ /* 0x000fc800000e0611 */
[----:B------:R-:W-:-:S04]  /*0790*/  IMAD.WIDE.U32 R8, R15, R20, RZ ;  /* 0x000000140f087225 */ /* 0x000fc800078e00ff */
[----:B------:R-:W-:-:S04]  /*07a0*/  IMAD.WIDE.U32 R10, P0, R13, R21, R8 ;  /* 0x000000150d0a7225 */ /* 0x000fc80007800008 */
[----:B------:R-:W-:-:S04]  /*07b0*/  IMAD.WIDE.U32 R8, R13, R20, RZ ;  /* 0x000000140d087225 */ /* 0x000fc800078e00ff */
[----:B------:R-:W-:Y:S01]  /*07c0*/  IMAD.X R13, RZ, RZ, RZ, P0 ;  /* 0x000000ffff0d7224 */ /* 0x000fe200000e06ff */
[----:B------:R-:W-:Y:S01]  /*07d0*/  IADD3 RZ, P0, R9, R10, RZ ;  /* 0x0000000a09ff7210 */ /* 0x000fe20007f1e0ff */
[----:B------:R-:W-:-:S04]  /*07e0*/  IMAD.MOV.U32 R12, RZ, RZ, R11 ;  /* 0x000000ffff0c7224 */ /* 0x000fc800078e000b */
[----:B------:R-:W-:-:S08]  /*07f0*/  IMAD.WIDE.U32.X R8, R15, R21, R12, P0 ;  /* 0x000000150f087225 */ /* 0x000fd000000e040c */
.L_x_5:
[-CC-:B------:R-:W-:Y:S01]  /*0800*/  SHF.R.U64 R25, R8, R0.reuse, R9.reuse ;  /* 0x0000000008197219 */ /* 0x180fe20000001209 */
[----:B------:R-:W0:Y:S01]  /*0810*/  LDC R12, c[0x0][0x618] ;  /* 0x00018600ff0c7b82 */ /* 0x000e220000000800 */
[----:B------:R-:W-:Y:S01]  /*0820*/  SHF.R.U32.HI R7, RZ, R0, R9 ;  /* 0x00000000ff077219 */ /* 0x000fe20000011609 */
[----:B------:R-:W-:Y:S01]  /*0830*/  ULDC UR4, c[0x0][0x150] ;  /* 0x0000540000047ab9 */ /* 0x000fe20000000800 */
[----:B------:R-:W-:Y:S02]  /*0840*/  IADD3 R11, P0, RZ, -R25, RZ ;  /* 0x80000019ff0b7210 */ /* 0x000fe40007f1e0ff */
[----:B------:R-:W-:-:S03]  /*0850*/  I2FP.F32.U32 R0, R6 ;  /* 0x0000000600007245 */ /* 0x000fc60000201000 */
[----:B------:R-:W1:Y:S01]  /*0860*/  LDC.64 R30, c[0x0][0x640] ;  /* 0x00019000ff1e7b82 */ /* 0x000e620000000a00 */
[----:B------:R-:W-:Y:S02]  /*0870*/  IMAD.X R13, RZ, RZ, ~R7, P0 ;  /* 0x000000ffff0d7224 */ /* 0x000fe400000e0e07 */
[----:B------:R-:W-:Y:S01]  /*0880*/  FMUL R0, R0, UR4 ;  /* 0x0000000400007c20 */ /* 0x000fe20008400000 */
[----:B------:R-:W-:Y:S01]  /*0890*/  IMAD.WIDE.U32 R8, R11, R22, R16 ;  /* 0x000000160b087225 */ /* 0x000fe200078e0010 */
[----:B------:R-:W-:-:S03]  /*08a0*/  ULDC UR4, c[0x0][0x154] ;  /* 0x0000550000047ab9 */ /* 0x000fc60000000800 */
[----:B------:R-:W-:Y:S01]  /*08b0*/  IMAD R10, R13, R22, RZ ;  /* 0x000000160d0a7224 */ /* 0x000fe200078e02ff */
[----:B------:R-:W2:Y:S01]  /*08c0*/  LDC R7, c[0x0][0x144] ;  /* 0x00005100ff077b82 */ /* 0x000ea20000000800 */
[----:B------:R-:W3:Y:S02]  /*08d0*/  F2I.U32.TRUNC.NTZ R0, R0 ;  /* 0x0000000000007305 */ /* 0x000ee4000020f000 */
[----:B------:R-:W-:-:S04]  /*08e0*/  IMAD R11, R11, R23, R10 ;  /* 0x000000170b0b7224 */ /* 0x000fc800078e020a */
[----:B------:R-:W-:Y:S01]  /*08f0*/  IMAD.IADD R9, R9, 0x1, R11 ;  /* 0x0000000109097824 */ /* 0x000fe200078e020b */
[----:B------:R-:W4:Y:S01]  /*0900*/  LDC R24, c[0x0][0x608] ;  /* 0x00018200ff187b82 */ /* 0x000f220000000800 */
[----:B------:R-:W-:-:S03]  /*0910*/  IMAD.MOV.U32 R11, RZ, RZ, -0x1 ;  /* 0xffffffffff0b7424 */ /* 0x000fc600078e00ff */
[-CC-:B0-----:R-:W-:Y:S02]  /*0920*/  SHF.R.U64 R22, R8, R12.reuse, R9.reuse ;  /* 0x0000000c08167219 */ /* 0x181fe40000001209 */
[----:B------:R-:W-:Y:S02]  /*0930*/  I2FP.F32.U32 R8, R5 ;  /* 0x0000000500087245 */ /* 0x000fe40000201000 */
[----:B------:R-:W0:Y:S01]  /*0940*/  LDC R28, c[0x0][0x658] ;  /* 0x00019600ff1c7b82 */ /* 0x000e220000000800 */
[----:B-1----:R-:W-:Y:S01]  /*0950*/  ISETP.NE.U32.AND P0, PT, R30, RZ, PT ;  /* 0x000000ff1e00720c */ /* 0x002fe20003f05070 */
[----:B---3--:R-:W-:Y:S02]  /*0960*/  IMAD.MOV R10, RZ, RZ, -R0 ;  /* 0x000000ffff0a7224 */ /* 0x008fe400078e0a00 */
[----:B------:R-:W-:Y:S01]  /*0970*/  FMUL R8, R8, UR4 ;  /* 0x0000000408087c20 */ /* 0x000fe20008400000 */
[----:B------:R-:W-:Y:S02]  /*0980*/  SHF.R.U32.HI R9, RZ, R12, R9 ;  /* 0x0000000cff097219 */ /* 0x000fe40000011609 */
[----:B------:R-:W-:Y:S01]  /*0990*/  ISETP.NE.AND.EX P0, PT, R31, RZ, PT, P0 ;  /* 0x000000ff1f00720c */ /* 0x000fe20003f05300 */
[----:B------:R1:W3:Y:S01]  /*09a0*/  F2I.U32.TRUNC.NTZ R15, R8 ;  /* 0x00000008000f7305 */ /* 0x0002e2000020f000 */
[----:B------:R-:W1:Y:S01]  /*09b0*/  LDC R20, c[0x0][0x148] ;  /* 0x00005200ff147b82 */ /* 0x000e620000000800 */
[----:B--2---:R-:W-:-:S07]  /*09c0*/  IMAD R0, R7, R10, R6 ;  /* 0x0000000a07007224 */ /* 0x004fce00078e0206 */
[----:B------:R-:W2:Y:S01]  /*09d0*/  LDC R26, c[0x0][0x600] ;  /* 0x00018000ff1a7b82 */ /* 0x000ea20000000800 */
[-CC-:B----4-:R-:W-:Y:S02]  /*09e0*/  SHF.R.U64 R32, R22, R24.reuse, R9.reuse ;  /* 0x0000001816207219 */ /* 0x190fe40000001209 */
[----:B------:R-:W-:Y:S01]  /*09f0*/  SHF.R.U32.HI R7, RZ, R24, R9 ;  /* 0x00000018ff077219 */ /* 0x000fe20000011609 */
[----:B------:R-:W-:-:S04]  /*0a00*/  IMAD.MOV.U32 R9, RZ, RZ, 0x1 ;  /* 0x00000001ff097424 */ /* 0x000fc800078e00ff */
[----:B------:R-:W4:Y:S01]  /*0a10*/  LDC R21, c[0x0][0x648] ;  /* 0x00019200ff157b82 */ /* 0x000f220000000800 */
[-C--:B0-----:R-:W-:Y:S02]  /*0a20*/  SHF.L.U32 R6, R11, R28.reuse, RZ ;  /* 0x0000001c0b067219 */ /* 0x081fe400000006ff */
[--C-:B------:R-:W-:Y:S02]  /*0a30*/  SHF.R.U64 R24, R32, R28, R7.reuse ;  /* 0x0000001c20187219 */ /* 0x100fe40000001207 */
[----:B------:R-:W-:Y:S02]  /*0a40*/  LOP3.LUT R13, RZ, R6, RZ, 0x33, !PT ;  /* 0x00000006ff0d7212 */ /* 0x000fe400078e33ff */
[-C--:B------:R-:W-:Y:S01]  /*0a50*/  SHF.R.U32.HI R7, RZ, R28.reuse, R7 ;  /* 0x0000001cff077219 */ /* 0x080fe20000011607 */
[----:B------:R-:W0:Y:S01]  /*0a60*/  LDC R23, c[0x0][0x638] ;  /* 0x00018e00ff177b82 */ /* 0x000e220000000800 */
[----:B------:R-:W-:Y:S01]  /*0a70*/  SHF.L.U32 R12, R9, R28, RZ ;  /* 0x0000001c090c7219 */ /* 0x000fe200000006ff */
[----:B------:R-:W-:-:S06]  /*0a80*/  IMAD.MOV.U32 R6, RZ, RZ, R24 ;  /* 0x000000ffff067224 */ /* 0x000fcc00078e0018 */
[----:B------:R-:W0:Y:S01]  /*0a90*/  LDC R109, c[0x0][0x610] ;  /* 0x00018400ff6d7b82 */ /* 0x000e220000000800 */
[----:B-1-3--:R-:W-:Y:S05]  /*0aa0*/  @!P0 BRA `(.L_x_6) ;  /* 0x0000000000288947 */ /* 0x00afea0003800000 */
[----:B------:R-:W1:Y:S02]  /*0ab0*/  LDC R11, c[0x0][0x64c] ;  /* 0x00019300ff0b7b82 */ /* 0x000e640000000800 */
[----:B-1----:R-:W-:-:S05]  /*0ac0*/  IADD3 R11, P0, R24, R11, RZ ;  /* 0x0000000b180b7210 */ /* 0x002fca0007f1e0ff */
        /* <DEDUP_REMOVED lines=8> */
.L_x_6:
[----:B----4-:R-:W-:Y:S01]  /*0b50*/  SHF.R.U64 R6, R6, R21, R7 ;  /* 0x0000001506067219 */ /* 0x010fe20000001207 */
[----:B--2---:R-:W-:Y:S01]  /*0b60*/  VIADD R7, R26, 0xffffffff ;  /* 0xffffffff1a077836 */ /* 0x004fe20000000000 */
[----:B------:R-:W-:Y:S01]  /*0b70*/  LOP3.LUT R13, R32, R13, RZ, 0xc0, !PT ;  /* 0x0000000d200d7212 */ /* 0x000fe200078ec0ff */
[----:B------:R-:W-:Y:S02]  /*0b80*/  IMAD.MOV R15, RZ, RZ, -R15 ;  /* 0x000000ffff0f7224 */ /* 0x000fe400078e0a0f */
[----:B------:R-:W-:Y:S02]  /*0b90*/  IMAD.MOV R8, RZ, RZ, -R6 ;  /* 0x000000ffff087224 */ /* 0x000fe400078e0a06 */
[----:B------:R-:W-:Y:S01]  /*0ba0*/  IMAD R13, R12, R6, R13 ;  /* 0x000000060c0d7224 */ /* 0x000fe200078e020d */
[----:B------:R-:W-:Y:S01]  /*0bb0*/  LOP3.LUT R6, R22, R7, RZ, 0xc0, !PT ;  /* 0x0000000716067212 */ /* 0x000fe200078ec0ff */
[----:B------:R-:W-:Y:S02]  /*0bc0*/  @P3 IMAD R0, R20, R15, R5 ;  /* 0x0000000f14003224 */ /* 0x000fe400078e0205 */
[----:B0-----:R-:W-:-:S02]  /*0bd0*/  IMAD R5, R8, R23, R24 ;  /* 0x0000001708057224 */ /* 0x001fc400078e0218 */
[----:B------:R-:W-:Y:S02]  /*0be0*/  IMAD R109, R13, R109, R0 ;  /* 0x0000006d0d6d7224 */ /* 0x000fe400078e0200 */
[----:B------:R-:W-:Y:S02]  /*0bf0*/  IMAD R6, R5, R26, R6 ;  /* 0x0000001a05067224 */ /* 0x000fe400078e0206 */
[----:B------:R-:W-:Y:S02]  /*0c00*/  IMAD.MOV.U32 R0, RZ, RZ, 0x1 ;  /* 0x00000001ff007424 */ /* 0x000fe400078e00ff */
[----:B------:R-:W-:Y:S01]  /*0c10*/  IMAD.MOV.U32 R19, RZ, RZ, R25 ;  /* 0x000000ffff137224 */ /* 0x000fe200078e0019 */
[----:B------:R-:W-:Y:S02]  /*0c20*/  SEL R101, R6, R109, !P3 ;  /* 0x0000006d06657207 */ /* 0x000fe40005800000 */
[----:B------:R-:W-:-:S07]  /*0c30*/  SEL R109, R109, R6, !P3 ;  /* 0x000000066d6d7207 */ /* 0x000fce0005800000 */
.L_x_4:
[----:B------:R-:W-:-:S08]  /*0c40*/  NOP ;  /* 0x0000000000007918 */ /* 0x000fd00000000000 */
[----:B------:R-:W0:Y:S02]  /*0c50*/  USETMAXREG.TRY_ALLOC.CTAPOOL UP0, 0xe8 ;  /* 0x000000e8000079c8 */ /* 0x000e240008000600 */
[----:B0-----:R-:W-:-:S13]  /*0c60*/  PLOP3.LUT P0, PT, PT, PT, UP0, 0x80, 0x0 ;  /* 0x000000000000781c */ /* 0x001fda0003f0f008 */
[----:B------:R-:W-:Y:S05]  /*0c70*/  @!P0 BRA `(.L_x_4) ;  /* 0xfffffffc00f08947 */ /* 0x000fea000383ffff */
[----:B------:R-:W-:Y:S01]  /*0c80*/  ULDC.64 UR4, c[0x0][0x598] ;  /* 0x0001660000047ab9 */ /* 0x000fe20000000a00 */
[----:B------:R-:W-:Y:S01]  /*0c90*/  ULDC.64 UR36, c[0x0][0x208] ;  /* 0x0000820000247ab9 */ /* 0x000fe20000000a00 */
[----:B------:R-:W-:-:S04]  /*0ca0*/  ISETP.NE.U32.AND P0, PT, RZ, UR4, PT ;  /* 0x00000004ff007c0c */ /* 0x000fc8000bf05070 */
[----:B------:R-:W-:-:S13]  /*0cb0*/  ISETP.NE.AND.EX P0, PT, RZ, UR5, PT, P0 ;  /* 0x00000005ff007c0c */ /* 0x000fda000bf05300 */
[----:B------:R-:W-:Y:S05]  /*0cc0*/  @!P0 BRA `(.L_x_7) ;  /* 0x00000000001c8947 */ /* 0x000fea0003800000 */
[----:B------:R-:W0:Y:S02]  /*0cd0*/  LDC.64 R6, c[0x0][0x598] ;  /* 0x00016600ff067b82 */ /* 0x000e240000000a00 */
[----:B0-----:R-:W2:Y:S02]  /*0ce0*/  LDG.E.64 R6, desc[UR36][R6.64] ;  /* 0x0000002406067981 */ /* 0x001ea4000c1e1b00 */
[----:B--2---:R-:W-:-:S04]  /*0cf0*/  ISETP.NE.U32.AND P0, PT, R6, RZ, PT ;  /* 0x000000ff0600720c */ /* 0x004fc80003f05070 */
[----:B------:R-:W-:-:S13]  /*0d00*/  ISETP.NE.AND.EX P0, PT, R7, RZ, PT, P0 ;  /* 0x000000ff0700720c */ /* 0x000fda0003f05300 */
[----:B------:R-:W-:Y:S05]  /*0d10*/  @!P0 BRA `(.L_x_7) ;  /* 0x0000000000088947 */ /* 0x000fea0003800000 */
[----:B------:R0:W5:Y:S01]  /*0d20*/  LD.E R88, desc[UR36][R6.64] ;  /* 0x0000002406587980 */ /* 0x000162000c101900 */
[----:B------:R-:W-:Y:S05]  /*0d30*/  BRA `(.L_x_8) ;  /* 0x0000000000247947 */ /* 0x000fea0003800000 */
.L_x_7:
[----:B------:R-:W-:Y:S02]  /*0d40*/  ULDC.64 UR4, c[0x0][0x588] ;  /* 0x0001620000047ab9 */ /* 0x000fe40000000a00 */
[----:B------:R-:W-:-:S04]  /*0d50*/  ISETP.NE.U32.AND P0, PT, RZ, UR4, PT ;  /* 0x00000004ff007c0c */ /* 0x000fc8000bf05070 */
[----:B------:R-:W-:-:S13]  /*0d60*/  ISETP.NE.AND.EX P0, PT, RZ, UR5, PT, P0 ;  /* 0x00000005ff007c0c */ /* 0x000fda000bf05300 */
[----:B------:R-:W-:Y:S05]  /*0d70*/  @!P0 BRA `(.L_x_9) ;  /* 0x00000000000c8947 */ /* 0x000fea0003800000 */
[----:B------:R-:W0:Y:S02]  /*0d80*/  LDC.64 R88, c[0x0][0x588] ;  /* 0x00016200ff587b82 */ /* 0x000e240000000a00 */
[----:B0-----:R1:W5:Y:S01]  /*0d90*/  LDG.E R88, desc[UR36][R88.64] ;  /* 0x0000002458587981 */ /* 0x001362000c1e1900 */
[----:B------:R-:W-:Y:S05]  /*0da0*/  BRA `(.L_x_8) ;  /* 0x0000000000087947 */ /* 0x000fea0003800000 */
.L_x_9:
[----:B------:R-:W-:Y:S02]  /*0db0*/  ULDC UR4, c[0x0][0x580] ;  /* 0x0001600000047ab9 */ /* 0x000fe40000000800 */
[----:B------:R-:W-:-:S07]  /*0dc0*/  IMAD.U32 R88, RZ, RZ, UR4 ;  /* 0x00000004ff587e24 */ /* 0x000fce000f8e00ff */
.L_x_8:
[----:B------:R-:W-:Y:S02]  /*0dd0*/  ULDC.64 UR4, c[0x0][0x5a0] ;  /* 0x0001680000047ab9 */ /* 0x000fe40000000a00 */
[----:B------:R-:W-:-:S04]  /*0de0*/  ISETP.NE.U32.AND P0, PT, RZ, UR4, PT ;  /* 0x00000004ff007c0c */ /* 0x000fc8000bf05070 */
[----:B------:R-:W-:-:S13]  /*0df0*/  ISETP.NE.AND.EX P0, PT, RZ, UR5, PT, P0 ;  /* 0x00000005ff007c0c */ /* 0x000fda000bf05300 */
[----:B------:R-:W-:Y:S05]  /*0e00*/  @!P0 BRA `(.L_x_10) ;  /* 0x00000000001c8947 */ /* 0x000fea0003800000 */
[----:B0-----:R-:W0:Y:S02]  /*0e10*/  LDC.64 R6, c[0x0][0x5a0] ;  /* 0x00016800ff067b82 */ /* 0x001e240000000a00 */
[----:B0-----:R-:W2:Y:S02]  /*0e20*/  LDG.E.64 R6, desc[UR36][R6.64] ;  /* 0x0000002406067981 */ /* 0x001ea4000c1e1b00 */
[----:B--2---:R-:W-:-:S04]  /*0e30*/  ISETP.NE.U32.AND P0, PT, R6, RZ, PT ;  /* 0x000000ff0600720c */ /* 0x004fc80003f05070 */
[----:B------:R-:W-:-:S13]  /*0e40*/  ISETP.NE.AND.EX P0, PT, R7, RZ, PT, P0 ;  /* 0x000000ff0700720c */ /* 0x000fda0003f05300 */
[----:B------:R-:W-:Y:S05]  /*0e50*/  @!P0 BRA `(.L_x_10) ;  /* 0x0000000000088947 */ /* 0x000fea0003800000 */
[----:B-1----:R0:W5:Y:S01]  /*0e60*/  LD.E R89, desc[UR36][R6.64] ;  /* 0x0000002406597980 */ /* 0x002162000c101900 */
[----:B------:R-:W-:Y:S05]  /*0e70*/  BRA `(.L_x_11) ;  /* 0x0000000000247947 */ /* 0x000fea0003800000 */
.L_x_10:
[----:B------:R-:W-:Y:S02]  /*0e80*/  ULDC.64 UR4, c[0x0][0x590] ;  /* 0x0001640000047ab9 */ /* 0x000fe40000000a00 */
[----:B------:R-:W-:-:S04]  /*0e90*/  ISETP.NE.U32.AND P0, PT, RZ, UR4, PT ;  /* 0x00000004ff007c0c */ /* 0x000fc8000bf05070 */
[----:B------:R-:W-:-:S13]  /*0ea0*/  ISETP.NE.AND.EX P0, PT, RZ, UR5, PT, P0 ;  /* 0x00000005ff007c0c */ /* 0x000fda000bf05300 */
[----:B------:R-:W-:Y:S05]  /*0eb0*/  @!P0 BRA `(.L_x_12) ;  /* 0x00000000000c8947 */ /* 0x000fea0003800000 */
[----:B0-----:R-:W1:Y:S02]  /*0ec0*/  LDC.64 R6, c[0x0][0x590] ;  /* 0x00016400ff067b82 */ /* 0x001e640000000a00 */
[----:B-1----:R1:W5:Y:S01]  /*0ed0*/  LDG.E R89, desc[UR36][R6.64] ;  /* 0x0000002406597981 */ /* 0x002362000c1e1900 */
[----:B------:R-:W-:Y:S05]  /*0ee0*/  BRA `(.L_x_11) ;  /* 0x0000000000087947 */ /* 0x000fea0003800000 */
.L_x_12:
[----:B------:R-:W-:Y:S02]  /*0ef0*/  ULDC UR4, c[0x0][0x584] ;  /* 0x0001610000047ab9 */ /* 0x000fe40000000800 */
[----:B-1----:R-:W-:-:S07]  /*0f00*/  IMAD.U32 R89, RZ, RZ, UR4 ;  /* 0x00000004ff597e24 */ /* 0x002fce000f8e00ff */
.L_x_11:
[----:B------:R-:W-:-:S13]  /*0f10*/  LOP3.LUT P0, RZ, R0, 0xff, RZ, 0xc0, !PT ;  /* 0x000000ff00ff7812 */ /* 0x000fda000780c0ff */
[----:B------:R-:W-:Y:S05]  /*0f20*/  @!P0 EXIT ;  /* 0x000000000000894d */ /* 0x000fea0003800000 */
[----:B------:R-:W2:Y:S01]  /*0f30*/  LDC R91, c[0x0][0x658] ;  /* 0x00019600ff5b7b82 */ /* 0x000ea20000000800 */
[----:B------:R-:W-:Y:S01]  /*0f40*/  ULDC.64 UR6, c[0x0][0x288] ;  /* 0x0000a20000067ab9 */ /* 0x000fe20000000a00 */
[----:B------:R-:W-:Y:S01]  /*0f50*/  LOP3.LUT R14, R14, 0x1, RZ, 0xc0, !PT ;  /* 0x000000010e0e7812 */ /* 0x000fe200078ec0ff */
[----:B------:R-:W-:Y:S01]  /*0f60*/  UIADD3 UR4, UR7, 0x7f, URZ ;  /* 0x0000007f07047890 */ /* 0x000fe2000fffe03f */
[----:B------:R-:W-:Y:S01]  /*0f70*/  SHF.R.U32.HI R0, RZ, 0x2, R3 ;  /* 0x00000002ff007819 */ /* 0x000fe20000011603 */
[----:B------:R-:W-:Y:S01]  /*0f80*/  IMAD.U32 R5, RZ, RZ, UR6 ;  /* 0x00000006ff057e24 */ /* 0x000fe2000f8e00ff */
[----:B------:R-:W-:Y:S01]  /*0f90*/  SHF.R.U32.HI R4, RZ, 0x1, R4 ;  /* 0x00000001ff047819 */ /* 0x000fe20000011604 */
[----:B------:R-:W-:Y:S01]  /*0fa0*/  USHF.R.S32.HI UR5, URZ, 0x1f, UR4 ;  /* 0x0000001f3f057899 */ /* 0x000fe20008011404 */
[----:B------:R-:W3:Y:S01]  /*0fb0*/  LDC.64 R94, c[0x0][0x5c8] ;  /* 0x00017200ff5e7b82 */ /* 0x000ee20000000a00 */
[----:B------:R-:W-:Y:S01]  /*0fc0*/  LOP3.LUT R90, R3, 0x3, RZ, 0xc0, !PT ;  /* 0x00000003035a7812 */ /* 0x000fe200078ec0ff */
[----:B01----:R-:W-:Y:S01]  /*0fd0*/  IMAD.SHL.U32 R7, R14, 0x40, RZ ;  /* 0x000000400e077824 */ /* 0x003fe200078e00ff */
[----:B------:R-:W-:Y:S01]  /*0fe0*/  LOP3.LUT R0, R0, 0x7, RZ, 0xc0, !PT ;  /* 0x0000000700007812 */ /* 0x000fe200078ec0ff */
[----:B------:R-:W-:Y:S01]  /*0ff0*/  ULEA.HI UR5, UR5, UR4, URZ, 0x7 ;  /* 0x0000000405057291 */ /* 0x000fe2000f8f383f */
[----:B------:R-:W-:Y:S01]  /*1000*/  LOP3.LUT R23, R4, 0x30, RZ, 0xc0, !PT ;  /* 0x0000003004177812 */ /* 0x000fe200078ec0ff */
[----:B------:R-:W-:Y:S01]  /*1010*/  IMAD R90, R90, -0x2, R5 ;  /* 0xfffffffe5a5a7824 */ /* 0x000fe200078e0205 */
[--C-:B------:R-:W-:Y:S01]  /*1020*/  LOP3.LUT R22, R7, 0x40, R0.reuse, 0xe2, !PT ;  /* 0x0000004007167812 */ /* 0x100fe200078ee200 */
[----:B------:R-:W0:Y:S01]  /*1030*/  LDC R98, c[0x0][0x600] ;  /* 0x00018000ff627b82 */ /* 0x000e220000000800 */
[----:B------:R-:W-:Y:S01]  /*1040*/  IADD3 R5, RZ, -R23, -R0 ;  /* 0x80000017ff057210 */ /* 0x000fe20007ffe800 */
[----:B------:R-:W-:Y:S01]  /*1050*/  IMAD.MOV.U32 R0, RZ, RZ, -0x1 ;  /* 0xffffffffff007424 */ /* 0x000fe200078e00ff */
[----:B------:R-:W-:Y:S01]  /*1060*/  USHF.R.S32.HI UR43, URZ, 0x7, UR5 ;  /* 0x000000073f2b7899 */ /* 0x000fe20008011405 */
[----:B------:R-:W-:Y:S01]  /*1070*/  IMAD.MOV.U32 R4, RZ, RZ, 0x1 ;  /* 0x00000001ff047424 */ /* 0x000fe200078e00ff */
[C---:B------:R-:W-:Y:S01]  /*1080*/  LOP3.LUT R97, R3.reuse, 0x80, RZ, 0xc0, !PT ;  /* 0x0000008003617812 */ /* 0x040fe200078ec0ff */
[----:B------:R-:W-:Y:S01]  /*1090*/  IMAD R5, R14, -0x40, R5 ;  /* 0xffffffc00e057824 */ /* 0x000fe200078e0205 */
[----:B------:R-:W-:Y:S01]  /*10a0*/  UISETP.LT.AND UP0, UPT, UR43, 0x1, UPT ;  /* 0x000000012b00788c */ /* 0x000fe2000bf01270 */
[----:B--2---:R-:W-:Y:S01]  /*10b0*/  SHF.L.U32 R0, R0, R91, RZ ;  /* 0x0000005b00007219 */ /* 0x004fe200000006ff */
[----:B------:R-:W-:Y:S01]  /*10c0*/  ULDC UR4, c[0x0][0x284] ;  /* 0x0000a10000047ab9 */ /* 0x000fe20000000800 */
[----:B------:R-:W-:Y:S01]  /*10d0*/  LOP3.LUT R22, R22, R23, RZ, 0xfc, !PT ;  /* 0x0000001716167212 */ /* 0x000fe200078efcff */
[----:B------:R-:W-:Y:S01]  /*10e0*/  USEL UR44, UR43, 0x1, UP0 ;  /* 0x000000012b2c7887 */ /* 0x000fe20008000000 */
[----:B------:R-:W-:Y:S01]  /*10f0*/  SHF.L.U32 R91, R4, R91, RZ ;  /* 0x0000005b045b7219 */ /* 0x000fe200000006ff */
[----:B------:R-:W-:Y:S01]  /*1100*/  IMAD.SHL.U32 R96, R3, 0x2, RZ ;  /* 0x0000000203607824 */ /* 0x000fe200078e00ff */
[----:B------:R-:W-:Y:S01]  /*1110*/  LOP3.LUT R116, R18, 0x1, RZ, 0xfc, !PT ;  /* 0x0000000112747812 */ /* 0x000fe200078efcff */
[----:B------:R-:W-:Y:S01]  /*1120*/  VIADD R100, R5, UR4 ;  /* 0x0000000405647c36 */ /* 0x000fe20008000000 */
[C-C-:B---3--:R-:W-:Y:S01]  /*1130*/  SHF.L.U64.HI R92, R94.reuse, 0x7, R95.reuse ;  /* 0x000000075e5c7819 */ /* 0x148fe2000001025f */
[----:B------:R-:W-:Y:S01]  /*1140*/  IMAD.MOV.U32 R23, RZ, RZ, RZ ;  /* 0x000000ffff177224 */ /* 0x000fe200078e00ff */
[C---:B------:R-:W-:Y:S01]  /*1150*/  SHF.L.U64.HI R93, R94.reuse, 0x3, R95 ;  /* 0x000000035e5d7819 */ /* 0x040fe2000001025f */
[C---:B------:R-:W-:Y:S01]  /*1160*/  IMAD.SHL.U32 R95, R94.reuse, 0x80, RZ ;  /* 0x000000805e5f7824 */ /* 0x040fe200078e00ff */
[----:B------:R-:W-:Y:S01]  /*1170*/  SHF.R.U32.HI R97, RZ, 0x7, R97 ;  /* 0x00000007ff617819 */ /* 0x000fe20000011661 */
[----:B------:R-:W-:Y:S01]  /*1180*/  IMAD.SHL.U32 R94, R94, 0x8, RZ ;  /* 0x000000085e5e7824 */ /* 0x000fe200078e00ff */
[----:B------:R-:W-:Y:S01]  /*1190*/  LOP3.LUT R99, RZ, R0, RZ, 0x33, !PT ;  /* 0x00000000ff637212 */ /* 0x000fe200078e33ff */
[----:B------:R-:W-:Y:S01]  /*11a0*/  UIADD3 UR44, UR43, -UR44, URZ ;  /* 0x8000002c2b2c7290 */ /* 0x000fe2000fffe03f */
[----:B0-----:R-:W-:Y:S01]  /*11b0*/  VIADD R98, R98, 0xffffffff ;  /* 0xffffffff62627836 */ /* 0x001fe20000000000 */
[----:B------:R-:W-:Y:S01]  /*11c0*/  UMOV UR40, URZ ;  /* 0x0000003f00287c82 */ /* 0x000fe20008000000 */
[----:B------:R-:W-:-:S09]  /*11d0*/  UMOV UR42, URZ ;  /* 0x0000003f002a7c82 */ /* 0x000fd20008000000 */
.L_x_156:
[----:B0-----:R-:W0:Y:S01]  /*11e0*/  SHFL.IDX PT, R0, R97, RZ, 0x1f ;  /* 0x00001fff61007589 */ /* 0x001e2200000e0000 */
[----:B-1----:R-:W1:Y:S01]  /*11f0*/  S2UR UR7, SR_CgaCtaId ;  /* 0x00000000000779c3 */ /* 0x002e620000008800 */
[----:B------:R-:W-:Y:S01]  /*1200*/  UMOV UR6, 0x400 ;  /* 0x0000040000067882 */ /* 0x000fe20000000000 */
[----:B0-----:R-:W-:Y:S01]  /*1210*/  R2UR UR4, R0 ;  /* 0x00000000000472ca */ /* 0x001fe200000e0000 */
[----:B-1----:R-:W-:-:S12]  /*1220*/  ULEA UR46, UR7, UR6, 0x18 ;  /* 0x00000006072e7291 */ /* 0x002fd8000f8ec03f */
[----:B------:R-:W-:-:S04]  /*1230*/  ULEA.HI UR5, UR4, UR4, URZ, 0x1 ;  /* 0x0000000404057291 */ /* 0x000fc8000f8f083f */
[----:B------:R-:W-:-:S04]  /*1240*/  ULOP3.LUT UR5, UR5, 0x7fffe, URZ, 0xc0, !UPT ;  /* 0x0007fffe05057892 */ /* 0x000fc8000f8ec03f */
[----:B------:R-:W-:-:S03]  /*1250*/  UIADD3 UR5, UR4, -UR5, URZ ;  /* 0x8000000504057290 */ /* 0x000fc6000fffe03f */
[----:B------:R-:W-:Y:S01]  /*1260*/  ULDC UR4, c[0x0][0x28c] ;  /* 0x0000a30000047ab9 */ /* 0x000fe20000000800 */
[----:B------:R-:W-:Y:S01]  /*1270*/  ULEA UR5, UR5, UR46, 0xd ;  /* 0x0000002e05057291 */ /* 0x000fe2000f8e683f */
[----:B------:R-:W-:-:S03]  /*1280*/  ISETP.LT.AND P0, PT, RZ, UR4, PT ;  /* 0x00000004ff007c0c */ /* 0x000fc6000bf01270 */
[----:B------:R-:W-:-:S04]  /*1290*/  UIADD3 UR5, UR5, 0x100, URZ ;  /* 0x0000010005057890 */ /* 0x000fc8000fffe03f */
[----:B------:R-:W-:-:S04]  /*12a0*/  USHF.R.U32.HI UR5, URZ, 0x4, UR5 ;  /* 0x000000043f057899 */ /* 0x000fc80008011605 */
[----:B------:R-:W-:-:S04]  /*12b0*/  ULOP3.LUT UR5, UR5, 0x3fff, URZ, 0xc0, !UPT ;  /* 0x00003fff05057892 */ /* 0x000fc8000f8ec03f */
[----:B------:R-:W-:Y:S01]  /*12c0*/  ULOP3.LUT UR45, UR5, 0x10000, URZ, 0xfc, !UPT ;  /* 0x00010000052d7892 */ /* 0x000fe2000f8efc3f */
[----:B--2345:R-:W-:Y:S11]  /*12d0*/  @P0 BRA `(.L_x_13) ;  /* 0x0000000000400947 */ /* 0x03cff60003800000 */
[----:B------:R-:W-:Y:S01]  /*12e0*/  MOV R0, 0x0 ;  /* 0x0000000000007802 */ /* 0x000fe20000000f00 */
[----:B------:R-:W-:Y:S01]  /*12f0*/  ULDC.64 UR4, c[0x4][0x68] ;  /* 0x01001a0000047ab9 */ /* 0x000fe20000000a00 */
[----:B------:R-:W-:Y:S01]  /*1300*/  ULDC.64 UR6, c[0x4][0x8] ;  /* 0x0100020000067ab9 */ /* 0x000fe20000000a00 */
[----:B------:R-:W-:Y:S01]  /*1310*/  IMAD.U32 R4, RZ, RZ, UR4 ;  /* 0x00000004ff047e24 */ /* 0x000fe2000f8e00ff */
[----:B------:R0:W1:Y:S01]  /*1320*/  LDC.64 R14, c[0x4][R0] ;  /* 0x01000000000e7b82 */ /* 0x0000620000000a00 */
[----:B------:R-:W-:Y:S01]  /*1330*/  IMAD.U32 R5, RZ, RZ, UR5 ;  /* 0x00000005ff057e24 */ /* 0x000fe2000f8e00ff */
[----:B------:R-:W-:Y:S01]  /*1340*/  ULDC.64 UR4, c[0x4][0x70] ;  /* 0x01001c0000047ab9 */ /* 0x000fe20000000a00 */
[----:B------:R-:W-:Y:S02]  /*1350*/  IMAD.U32 R10, RZ, RZ, UR6 ;  /* 0x00000006ff0a7e24 */ /* 0x000fe4000f8e00ff */
[----:B------:R-:W-:Y:S02]  /*1360*/  IMAD.U32 R6, RZ, RZ, UR4 ;  /* 0x00000004ff067e24 */ /* 0x000fe4000f8e00ff */
[----:B------:R-:W-:-:S02]  /*1370*/  IMAD.U32 R7, RZ, RZ, UR5 ;  /* 0x00000005ff077e24 */ /* 0x000fc4000f8e00ff */
[----:B------:R-:W-:Y:S02]  /*1380*/  IMAD.U32 R11, RZ, RZ, UR7 ;  /* 0x00000007ff0b7e24 */ /* 0x000fe4000f8e00ff */
[----:B------:R-:W-:Y:S02]  /*1390*/  IMAD.MOV.U32 R8, RZ, RZ, 0x1e1 ;  /* 0x000001e1ff087424 */ /* 0x000fe400078e00ff */
[----:B------:R-:W-:Y:S02]  /*13a0*/  IMAD.MOV.U32 R12, RZ, RZ, 0x1 ;  /* 0x00000001ff0c7424 */ /* 0x000fe400078e00ff */
[----:B0-----:R-:W-:-:S07]  /*13b0*/  IMAD.MOV.U32 R13, RZ, RZ, RZ ;  /* 0x000000ffff0d7224 */ /* 0x001fce00078e00ff */
[----:B------:R-:W-:-:S07]  /*13c0*/  LEPC R20, `(.L_x_13) ;  /* 0x000000001014794e */ /* 0x000fce0000000000 */
[----:B-1---5:R-:W-:Y:S05]  /*13d0*/  CALL.ABS.NOINC R14 ;  /* 0x000000000e007343 */ /* 0x022fea0003c00000 */
.L_x_13:
[----:B------:R-:W-:-:S13]  /*13e0*/  ISETP.NE.AND P0, PT, R116, 0x3, PT ;  /* 0x000000037400780c */ /* 0x000fda0003f05270 */
[----:B------:R-:W-:Y:S05]  /*13f0*/  @!P0 BRA `(.L_x_14) ;  /* 0x0000000000048947 */ /* 0x000fea0003800000 */
[----:B------:R-:W-:Y:S01]  /*1400*/  BPT.TRAP 0x1 ;  /* 0x000000040000795c */ /* 0x000fe20000300000 */
.L_x_14:
[----:B------:R-:W-:Y:S02]  /*1410*/  IMAD.U32 R3, RZ, RZ, UR42 ;  /* 0x0000002aff037e24 */ /* 0x000fe4000f8e00ff */
[----:B------:R-:W-:-:S03]  /*1420*/  IMAD.U32 R0, RZ, RZ, UR40 ;  /* 0x00000028ff007e24 */ /* 0x000fc6000f8e00ff */
[----:B------:R-:W-:Y:S02]  /*1430*/  LEA R3, R3, UR46, 0x3 ;  /* 0x0000002e03037c11 */ /* 0x000fe4000f8e18ff */
[----:B------:R-:W-:-:S04]  /*1440*/  SHF.L.U32 R0, R0, 0x1f, RZ ;  /* 0x0000001f00007819 */ /* 0x000fc800000006ff */
[----:B------:R0:W1:Y:S01]  /*1450*/  SYNCS.PHASECHK.TRANS64.TRYWAIT P1, [R3+URZ], R0 ;  /* 0x00000000030075a7 */ /* 0x000062000802017f */
[----:B------:R-:W-:Y:S05]  /*1460*/  @!P0 BRA `(.L_x_15) ;  /* 0x0000000000048947 */ /* 0x000fea0003800000 */
[----:B------:R-:W-:Y:S01]  /*1470*/  BPT.TRAP 0x1 ;  /* 0x000000040000795c */ /* 0x000fe20000300000 */
.L_x_15:
[----:B------:R-:W-:-:S05]  /*1480*/  IMAD.U32 R4, RZ, RZ, UR44 ;  /* 0x0000002cff047e24 */ /* 0x000fca000f8e00ff */
[----:B------:R-:W-:Y:S01]  /*1490*/  ISETP.GE.AND P2, PT, R4, 0x1, PT ;  /* 0x000000010400780c */ /* 0x000fe20003f46270 */
[----:B-1----:R-:W-:-:S12]  /*14a0*/  @P1 BRA `(.L_x_16) ;  /* 0x0000000000081947 */ /* 0x002fd80003800000 */
[----:B------:R-:W1:Y:S02]  /*14b0*/  SYNCS.PHASECHK.TRANS64.TRYWAIT P1, [R3+URZ], R0 ;  /* 0x00000000030075a7 */ /* 0x000e64000802017f */
[----:B-1----:R-:W-:Y:S05]  /*14c0*/  @!P1 BRA `(.L_x_17) ;  /* 0x0000007800e09947 */ /* 0x002fea0003800000 */
.L_x_16:
[----:B------:R-:W-:Y:S05]  /*14d0*/  WARPSYNC.ALL ;  /* 0x0000000000007948 */ /* 0x000fea0003800000 */
[----:B------:R-:W-:Y:S01]  /*14e0*/  UIADD3 UR4, UR46, 0x30100, URZ ;  /* 0x000301002e047890 */ /* 0x000fe2000fffe03f */
[----:B------:R-:W-:Y:S01]  /*14f0*/  WARPGROUP.ARRIVE ;  /* 0x00000000000079c5 */ /* 0x000fe20000000000 */
[----:B------:R-:W-:Y:S02]  /*1500*/  ULEA UR6, UR42, UR45, 0xc ;  /* 0x0000002d2a067291 */ /* 0x000fe4000f8e603f */
[----:B------:R-:W-:Y:S01]  /*1510*/  USHF.R.U32.HI UR4, URZ, 0x4, UR4 ;  /* 0x000000043f047899 */ /* 0x000fe20008011604 */
[----:B------:R-:W-:Y:S01]  /*1520*/  UMOV UR13, 0x40000040 ;  /* 0x40000040000d7882 */ /* 0x000fe20000000000 */
[----:B------:R-:W-:-:S02]  /*1530*/  UMOV UR15, 0x40000040 ;  /* 0x40000040000f7882 */ /* 0x000fc40000000000 */
[----:B------:R-:W-:Y:S01]  /*1540*/  ULOP3.LUT UR4, UR4, 0x3fff, URZ, 0xc0, !UPT ;  /* 0x00003fff04047892 */ /* 0x000fe2000f8ec03f */
[----:B------:R-:W-:Y:S01]  /*1550*/  UMOV UR12, UR6 ;  /* 0x00000006000c7c82 */ /* 0x000fe20008000000 */
[----:B------:R-:W-:Y:S02]  /*1560*/  UIADD3 UR5, UR6, 0x400, URZ ;  /* 0x0000040006057890 */ /* 0x000fe4000fffe03f */
[----:B------:R-:W-:Y:S02]  /*1570*/  ULOP3.LUT UR8, UR4, 0x10000, URZ, 0xfc, !UPT ;  /* 0x0001000004087892 */ /* 0x000fe4000f8efc3f */
[----:B------:R-:W-:Y:S02]  /*1580*/  UIADD3 UR7, UR6, 0x806, URZ ;  /* 0x0000080606077890 */ /* 0x000fe4000fffe03f */
[----:B------:R-:W-:Y:S02]  /*1590*/  ULEA UR4, UR42, UR8, 0xa ;  /* 0x000000082a047291 */ /* 0x000fe4000f8e503f */
[----:B------:R-:W-:-:S02]  /*15a0*/  UIADD3 UR10, UR6, 0xc06, URZ ;  /* 0x00000c06060a7890 */ /* 0x000fc4000fffe03f */
[----:B------:R-:W-:-:S03]  /*15b0*/  UIADD3 UR9, UR4, 0x206, URZ ;  /* 0x0000020604097890 */ /* 0x000fc6000fffe03f */
[----:B------:R-:W-:Y:S02]  /*15c0*/  UMOV UR14, UR4 ;  /* 0x00000004000e7c82 */ /* 0x000fe40008000000 */
[----:B------:R-:W-:Y:S01]  /*15d0*/  HGMMA.64x64x16.F32 R56, gdesc[UR12], RZ, !UPT, gsb0 ;  /* 0x00e000000c3879f0 */ /* 0x000fe2000c0008ff */
[----:B------:R-:W-:Y:S01]  /*15e0*/  UMOV UR12, UR5 ;  /* 0x00000005000c7c82 */ /* 0x000fe20008000000 */
[----:B------:R-:W-:Y:S01]  /*15f0*/  UMOV UR13, 0x40000040 ;  /* 0x40000040000d7882 */ /* 0x000fe20000000000 */
[----:B------:R-:W-:Y:S01]  /*1600*/  UIADD3 UR5, UR6, 0x402, URZ ;  /* 0x0000040206057890 */ /* 0x000fe2000fffe03f */
[----:B------:R-:W-:Y:S02]  /*1610*/  WARPGROUP.DEPBAR.LE gsb0, 0x0 ;  /* 0x00008000000079c5 */ /* 0x000fe40000010000 */
[----:B------:R-:W-:-:S06]  /*1620*/  WARPGROUP.ARRIVE ;  /* 0x00000000000079c5 */ /* 0x000fcc0000000000 */
[----:B------:R-:W-:Y:S01]  /*1630*/  HGMMA.64x64x16.F32 R24, gdesc[UR12], RZ, !UPT, gsb0 ;  /* 0x00e000000c1879f0 */ /* 0x000fe2000c0008ff */
[----:B------:R-:W-:Y:S02]  /*1640*/  UIADD3 UR12, UR6, 0x2, URZ ;  /* 0x00000002060c7890 */ /* 0x000fe4000fffe03f */
[----:B------:R-:W-:Y:S01]  /*1650*/  UIADD3 UR14, UR4, 0x2, URZ ;  /* 0x00000002040e7890 */ /* 0x000fe2000fffe03f */
[----:B------:R-:W-:Y:S01]  /*1660*/  UMOV UR13, 0x40000040 ;  /* 0x40000040000d7882 */ /* 0x000fe20000000000 */
[----:B------:R-:W-:Y:S01]  /*1670*/  UMOV UR15, 0x40000040 ;  /* 0x40000040000f7882 */ /* 0x000fe20000000000 */
[----:B------:R-:W-:Y:S02]  /*1680*/  WARPGROUP.DEPBAR.LE gsb0, 0x0 ;  /* 0x00008000000079c5 */ /* 0x000fe40000010000 */
[----:B------:R-:W-:-:S06]  /*1690*/  WARPGROUP.ARRIVE ;  /* 0x00000000000079c5 */ /* 0x000fcc0000000000 */
[----:B------:R-:W-:Y:S01]  /*16a0*/  HGMMA.64x64x16.F32 R56, gdesc[UR12], R56, gsb0 ;  /* 0x00e000000c3879f0 */ /* 0x000fe20008000838 */
[----:B------:R-:W-:Y:S01]  /*16b0*/  UMOV UR12, UR5 ;  /* 0x00000005000c7c82 */ /* 0x000fe20008000000 */
[----:B------:R-:W-:Y:S01]  /*16c0*/  UMOV UR13, 0x40000040 ;  /* 0x40000040000d7882 */ /* 0x000fe20000000000 */
[----:B------:R-:W-:Y:S01]  /*16d0*/  UIADD3 UR5, UR6, 0x404, URZ ;  /* 0x0000040406057890 */ /* 0x000fe2000fffe03f */
[----:B------:R-:W-:Y:S02]  /*16e0*/  WARPGROUP.DEPBAR.LE gsb0, 0x0 ;  /* 0x00008000000079c5 */ /* 0x000fe40000010000 */
[----:B------:R-:W-:-:S06]  /*16f0*/  WARPGROUP.ARRIVE ;  /* 0x00000000000079c5 */ /* 0x000fcc0000000000 */
[----:B------:R-:W-:Y:S01]  /*1700*/  HGMMA.64x64x16.F32 R24, gdesc[UR12], R24, gsb0 ;  /* 0x00e000000c1879f0 */ /* 0x000fe20008000818 */
        /* <DEDUP_REMOVED lines=56> */
[----:B------:R-:W-:Y:S01]  /*1a90*/  UMOV UR4, UR7 ;  /* 0x0000000700047c82 */ /* 0x000fe20008000000 */
[----:B------:R-:W-:Y:S01]  /*1aa0*/  UMOV UR6, UR9 ;  /* 0x0000000900067c82 */ /* 0x000fe20008000000 */
[----:B------:R-:W-:Y:S01]  /*1ab0*/  UMOV UR7, 0x40000040 ;  /* 0x4000004000077882 */ /* 0x000fe20000000000 */
[----:B------:R-:W-:Y:S02]  /*1ac0*/  WARPGROUP.DEPBAR.LE gsb0, 0x0 ;  /* 0x00008000000079c5 */ /* 0x000fe40000010000 */
[----:B------:R-:W-:-:S06]  /*1ad0*/  WARPGROUP.ARRIVE ;  /* 0x00000000000079c5 */ /* 0x000fcc0000000000 */
[----:B------:R-:W-:Y:S01]  /*1ae0*/  HGMMA.64x64x16.F32 R56, gdesc[UR12], R56, gsb0 ;  /* 0x00e000000c3879f0 */ /* 0x000fe20008000838 */
[----:B------:R-:W-:Y:S01]  /*1af0*/  UMOV UR12, UR5 ;  /* 0x00000005000c7c82 */ /* 0x000fe20008000000 */
[----:B------:R-:W-:Y:S01]  /*1b00*/  UMOV UR13, 0x40000040 ;  /* 0x40000040000d7882 */ /* 0x000fe20000000000 */
[----:B------:R-:W-:Y:S01]  /*1b10*/  UMOV UR5, 0x40000040 ;  /* 0x4000004000057882 */ /* 0x000fe20000000000 */
[----:B------:R-:W-:Y:S02]  /*1b20*/  WARPGROUP.DEPBAR.LE gsb0, 0x0 ;  /* 0x00008000000079c5 */ /* 0x000fe40000010000 */
[----:B------:R-:W-:-:S06]  /*1b30*/  WARPGROUP.ARRIVE ;  /* 0x00000000000079c5 */ /* 0x000fcc0000000000 */
[----:B------:R-:W-:Y:S03]  /*1b40*/  HGMMA.64x64x16.F32 R24, gdesc[UR12], R24, gsb0 ;  /* 0x00e000000c1879f0 */ /* 0x000fe60008000818 */
[----:B------:R-:W-:Y:S02]  /*1b50*/  WARPGROUP.DEPBAR.LE gsb0, 0x0 ;  /* 0x00008000000079c5 */ /* 0x000fe40000010000 */
[----:B------:R-:W-:-:S06]  /*1b60*/  WARPGROUP.ARRIVE ;  /* 0x00000000000079c5 */ /* 0x000fcc0000000000 */
[----:B------:R-:W-:Y:S01]  /*1b70*/  HGMMA.64x64x16.F32 R56, gdesc[UR4], R56, gsb0 ;  /* 0x00e00000043879f0 */ /* 0x000fe20008000838 */
[----:B------:R-:W-:Y:S01]  /*1b80*/  UMOV UR4, UR10 ;  /* 0x0000000a00047c82 */ /* 0x000fe20008000000 */
[----:B------:R-:W-:Y:S01]  /*1b90*/  UMOV UR5, 0x40000040 ;  /* 0x4000004000057882 */ /* 0x000fe20000000000 */
[----:B------:R-:W-:Y:S02]  /*1ba0*/  WARPGROUP.DEPBAR.LE gsb0, 0x0 ;  /* 0x00008000000079c5 */ /* 0x000fe40000010000 */
[----:B------:R-:W-:-:S06]  /*1bb0*/  WARPGROUP.ARRIVE ;  /* 0x00000000000079c5 */ /* 0x000fcc0000000000 */
[----:B------:R-:W-:Y:S03]  /*1bc0*/  HGMMA.64x64x16.F32 R24, gdesc[UR4], R24, gsb0 ;  /* 0x00e00000041879f0 */ /* 0x000fe60008000818 */
[----:B------:R-:W-:Y:S02]  /*1bd0*/  WARPGROUP.DEPBAR.LE gsb0, 0x0 ;  /* 0x00008000000079c5 */ /* 0x000fe40000010000 */
[----:B------:R-:W-:Y:S05]  /*1be0*/  @!P2 BRA `(.L_x_18) ;  /* 0x00000008004ca947 */ /* 0x000fea0003800000 */
[----:B------:R-:W-:Y:S01]  /*1bf0*/  UIADD3 UR13, UR42, 0x1, URZ ;  /* 0x000000012a0d7890 */ /* 0x000fe2000fffe03f */
[----:B01----:R-:W-:Y:S01]  /*1c00*/  IMAD.U32 R0, RZ, RZ, UR44 ;  /* 0x0000002cff007e24 */ /* 0x003fe2000f8e00ff */
[----:B------:R-:W-:Y:S02]  /*1c10*/  UMOV UR9, UR42 ;  /* 0x0000002a00097c82 */ /* 0x000fe40008000000 */
[----:B------:R-:W-:-:S04]  /*1c20*/  UISETP.NE.AND UP0, UPT, UR13, 0x3, UPT ;  /* 0x000000030d00788c */ /* 0x000fc8000bf05270 */
[----:B------:R-:W-:Y:S02]  /*1c30*/  USEL UR4, URZ, 0x1, UP0 ;  /* 0x000000013f047887 */ /* 0x000fe40008000000 */
[----:B------:R-:W-:Y:S02]  /*1c40*/  USEL UR13, UR13, URZ, UP0 ;  /* 0x0000003f0d0d7287 */ /* 0x000fe40008000000 */
[----:B------:R-:W-:-:S06]  /*1c50*/  ULOP3.LUT UR4, UR40, UR4, URZ, 0x3c, !UPT ;  /* 0x0000000428047292 */ /* 0x000fcc000f8e3c3f */
[----:B------:R-:W-:-:S07]  /*1c60*/  IMAD.U32 R5, RZ, RZ, UR4 ;  /* 0x00000004ff057e24 */ /* 0x000fce000f8e00ff */
.L_x_25:
[----:B01----:R-:W-:Y:S05]  /*1c70*/  @!P0 BRA `(.L_x_19) ;  /* 0x0000000000048947 */ /* 0x003fea0003800000 */
[----:B------:R-:W-:Y:S01]  /*1c80*/  BPT.TRAP 0x1 ;  /* 0x000000040000795c */ /* 0x000fe20000300000 */
.L_x_19:
[----:B------:R-:W0:Y:S01]  /*1c90*/  S2UR UR4, SR_CgaCtaId ;  /* 0x00000000000479c3 */ /* 0x000e220000008800 */
[----:B------:R-:W-:Y:S01]  /*1ca0*/  UMOV UR10, 0x400 ;  /* 0x00000400000a7882 */ /* 0x000fe20000000000 */
[----:B------:R-:W-:Y:S01]  /*1cb0*/  SHF.L.U32 R3, R5, 0x1f, RZ ;  /* 0x0000001f05037819 */ /* 0x000fe200000006ff */
[----:B0-----:R-:W-:-:S04]  /*1cc0*/  ULEA UR10, UR4, UR10, 0x18 ;  /* 0x0000000a040a7291 */ /* 0x001fc8000f8ec03f */
[----:B------:R-:W-:-:S09]  /*1cd0*/  ULEA UR4, UR13, UR10, 0x3 ;  /* 0x0000000a0d047291 */ /* 0x000fd2000f8e183f */
[----:B------:R0:W1:Y:S01]  /*1ce0*/  SYNCS.PHASECHK.TRANS64.TRYWAIT P1, [UR4], R3 ;  /* 0x00000003ff0075a7 */ /* 0x0000620008020144 */
[----:B------:R-:W-:Y:S05]  /*1cf0*/  @!P0 BRA `(.L_x_20) ;  /* 0x0000000000048947 */ /* 0x000fea0003800000 */
[----:B------:R-:W-:Y:S01]  /*1d00*/  BPT.TRAP 0x1 ;  /* 0x000000040000795c */ /* 0x000fe20000300000 */
.L_x_20:
[----:B-1----:R-:W-:Y:S05]  /*1d10*/  @P1 BRA `(.L_x_21) ;  /* 0x0000000000081947 */ /* 0x002fea0003800000 */
[----:B------:R-:W1:Y:S02]  /*1d20*/  SYNCS.PHASECHK.TRANS64.TRYWAIT P1, [UR4], R3 ;  /* 0x00000003ff0075a7 */ /* 0x000e640008020144 */
[----:B-1----:R-:W-:Y:S05]  /*1d30*/  @!P1 BRA `(.L_x_22) ;  /* 0x0000007000d89947 */ /* 0x002fea0003800000 */
.L_x_21:
[----:B------:R-:W-:Y:S01]  /*1d40*/  ULEA UR12, UR13, UR8, 0xa ;  /* 0x000000080d0c7291 */ /* 0x000fe2000f8e503f */
[----:B------:R-:W-:Y:S01]  /*1d50*/  WARPGROUP.ARRIVE ;  /* 0x00000000000079c5 */ /* 0x000fe20000000000 */
[----:B------:R-:W-:Y:S01]  /*1d60*/  ULEA UR11, UR13, UR45, 0xc ;  /* 0x0000002d0d0b7291 */ /* 0x000fe2000f8e603f */
[----:B------:R-:W-:Y:S01]  /*1d70*/  UMOV UR7, 0x40000040 ;  /* 0x4000004000077882 */ /* 0x000fe20000000000 */
[----:B------:R-:W-:Y:S02]  /*1d80*/  UMOV UR5, 0x40000040 ;  /* 0x4000004000057882 */ /* 0x000fe40000000000 */
[----:B------:R-:W-:Y:S01]  /*1d90*/  UIADD3 UR14, UR11, 0x400, URZ ;  /* 0x000004000b0e7890 */ /* 0x000fe2000fffe03f */
[----:B------:R-:W-:Y:S02]  /*1da0*/  UMOV UR6, UR12 ;  /* 0x0000000c00067c82 */ /* 0x000fe40008000000 */
[----:B------:R-:W-:Y:S02]  /*1db0*/  UMOV UR4, UR11 ;  /* 0x0000000b00047c82 */ /* 0x000fe40008000000 */
[----:B------:R-:W-:Y:S01]  /*1dc0*/  HGMMA.64x64x16.F32 R56, gdesc[UR4], R56, gsb0 ;  /* 0x00e00000043879f0 */ /* 0x000fe20008000838 */
[----:B------:R-:W-:Y:S01]  /*1dd0*/  UMOV UR5, 0x40000040 ;  /* 0x4000004000057882 */ /* 0x000fe20000000000 */
[----:B------:R-:W-:Y:S01]  /*1de0*/  UMOV UR4, UR14 ;  /* 0x0000000e00047c82 */ /* 0x000fe20008000000 */
[----:B------:R-:W-:Y:S01]  /*1df0*/  UIADD3 UR14, UR11, 0x402, URZ ;  /* 0x000004020b0e7890 */ /* 0x000fe2000fffe03f */
[----:B------:R-:W-:-:S02]  /*1e00*/  WARPGROUP.DEPBAR.LE gsb0, 0x0 ;  /* 0x00008000000079c5 */ /* 0x000fc40000010000 */
        /* <DEDUP_REMOVED lines=76> */
[----:B------:R-:W-:Y:S02]  /*22d0*/  WARPGROUP.DEPBAR.LE gsb0, 0x0 ;  /* 0x00008000000079c5 */ /* 0x000fe40000010000 */
[----:B------:R-:W-:-:S06]  /*22e0*/  WARPGROUP.ARRIVE ;  /* 0x00000000000079c5 */ /* 0x000fcc0000000000 */
[----:B------:R-:W-:Y:S01]  /*22f0*/  HGMMA.64x64x16.F32 R24, gdesc[UR4], R24, gsb0 ;  /* 0x00e00000041879f0 */ /* 0x000fe20008000818 */
[----:B------:R-:W-:Y:S02]  /*2300*/  UIADD3 UR6, UR12, 0x206, URZ ;  /* 0x000002060c067890 */ /* 0x000fe4000fffe03f */
[----:B------:R-:W-:Y:S01]  /*2310*/  UIADD3 UR4, UR11, 0x806, URZ ;  /* 0x000008060b047890 */ /* 0x000fe2000fffe03f */
[----:B------:R-:W-:Y:S01]  /*2320*/  UMOV UR7, 0x40000040 ;  /* 0x4000004000077882 */ /* 0x000fe20000000000 */
[----:B------:R-:W-:Y:S01]  /*2330*/  UMOV UR5, 0x40000040 ;  /* 0x4000004000057882 */ /* 0x000fe20000000000 */
[----:B------:R-:W-:Y:S01]  /*2340*/  UIADD3 UR11, UR11, 0xc06, URZ ;  /* 0x00000c060b0b7890 */ /* 0x000fe2000fffe03f */
        /* <DEDUP_REMOVED lines=10> */
[----:B------:R-:W-:Y:S01]  /*23f0*/  BPT.TRAP 0x1 ;  /* 0x000000040000795c */ /* 0x000fe20000300000 */
.L_x_23:
[----:B------:R-:W-:Y:S01]  /*2400*/  ULEA UR10, UR9, UR10, 0x3 ;  /* 0x0000000a090a7291 */ /* 0x000fe2000f8e183f */
[----:B------:R-:W-:-:S03]  /*2410*/  ISETP.GT.U32.AND P1, PT, R18, 0x1, PT ;  /* 0x000000011200780c */ /* 0x000fc60003f24070 */
[----:B------:R-:W-:-:S04]  /*2420*/  UIADD3 UR10, UR10, 0x18, URZ ;  /* 0x000000180a0a7890 */ /* 0x000fc8000fffe03f */
[----:B------:R-:W-:-:S09]  /*2430*/  UPRMT UR10, URZ, 0x654, UR10 ;  /* 0x000006543f0a7896 */ /* 0x000fd2000800000a */
[----:B------:R-:W-:Y:S01]  /*2440*/  SYNCS.ARRIVE.TRANS64.RED.A1T0 RZ, [UR10], RZ ;  /* 0x000000ffffff79a7 */ /* 0x000fe2000810040a */
[----:B------:R-:W-:Y:S05]  /*2450*/  @P1 BRA `(.L_x_24) ;  /* 0x0000000000041947 */ /* 0x000fea0003800000 */
[----:B------:R-:W-:Y:S01]  /*2460*/  BPT.TRAP 0x1 ;  /* 0x000000040000795c */ /* 0x000fe20000300000 */
.L_x_24:
[----:B------:R-:W-:Y:S01]  /*2470*/  UIADD3 UR13, UR13, 0x1, URZ ;  /* 0x000000010d0d7890 */ /* 0x000fe2000fffe03f */
[C---:B------:R-:W-:Y:S01]  /*2480*/  ISETP.GT.AND P1, PT, R0.reuse, 0x1, PT ;  /* 0x000000010000780c */ /* 0x040fe20003f24270 */
[----:B------:R-:W-:Y:S01]  /*2490*/  UIADD3 UR9, UR9, 0x1, URZ ;  /* 0x0000000109097890 */ /* 0x000fe2000fffe03f */
[----:B------:R-:W-:Y:S01]  /*24a0*/  VIADD R0, R0, 0xffffffff ;  /* 0xffffffff00007836 */ /* 0x000fe20000000000 */
[----:B------:R-:W-:Y:S02]  /*24b0*/  UISETP.NE.AND UP0, UPT, UR13, 0x3, UPT ;  /* 0x000000030d00788c */ /* 0x000fe4000bf05270 */
[----:B------:R-:W-:Y:S02]  /*24c0*/  UISETP.NE.AND UP1, UPT, UR9, 0x3, UPT ;  /* 0x000000030900788c */ /* 0x000fe4000bf25270 */
[----:B------:R-:W-:Y:S02]  /*24d0*/  USEL UR4, URZ, 0x1, UP0 ;  /* 0x000000013f047887 */ /* 0x000fe40008000000 */
[----:B------:R-:W-:-:S02]  /*24e0*/  USEL UR13, UR13, URZ, UP0 ;  /* 0x0000003f0d0d7287 */ /* 0x000fc40008000000 */
[----:B------:R-:W-:Y:S02]  /*24f0*/  USEL UR9, UR9, URZ, UP1 ;  /* 0x0000003f09097287 */ /* 0x000fe40008800000 */
[----:B------:R-:W-:Y:S01]  /*2500*/  LOP3.LUT R5, R5, UR4, RZ, 0x3c, !PT ;  /* 0x0000000405057c12 */ /* 0x000fe2000f8e3cff */
[----:B------:R-:W-:Y:S09]  /*2510*/  @P1 BRA `(.L_x_25) ;  /* 0xfffffff400d41947 */ /* 0x000ff2000383ffff */
.L_x_18:
[----:B01----:R-:W0:Y:S02]  /*2520*/  LDC R0, c[0x0][0x28c] ;  /* 0x0000a300ff007b82 */ /* 0x003e240000000800 */
[----:B0-----:R-:W-:-:S13]  /*2530*/  ISETP.GE.AND P1, PT, R0, 0x1, PT ;  /* 0x000000010000780c */ /* 0x001fda0003f26270 */
[----:B------:R-:W-:Y:S05]  /*2540*/  @!P1 BRA `(.L_x_26) ;  /* 0x0000000000409947 */ /* 0x000fea0003800000 */
[----:B------:R-:W-:Y:S05]  /*2550*/  @!P0 BRA `(.L_x_27) ;  /* 0x0000000000048947 */ /* 0x000fea0003800000 */
[----:B------:R-:W-:Y:S01]  /*2560*/  BPT.TRAP 0x1 ;  /* 0x000000040000795c */ /* 0x000fe20000300000 */
.L_x_27:
[----:B------:R-:W0:Y:S01]  /*2570*/  S2UR UR7, SR_CgaCtaId ;  /* 0x00000000000779c3 */ /* 0x000e220000008800 */
[----:B------:R-:W-:Y:S01]  /*2580*/  UIADD3 UR6, UR44, UR42, URZ ;  /* 0x0000002a2c067290 */ /* 0x000fe2000fffe03f */
[----:B------:R-:W-:-:S03]  /*2590*/  ISETP.GT.U32.AND P0, PT, R18, 0x1, PT ;  /* 0x000000011200780c */ /* 0x000fc60003f04070 */
[----:B------:R-:W-:-:S04]  /*25a0*/  UIMAD.WIDE.U32 UR4, UR6, -0x55555555, URZ ;  /* 0xaaaaaaab060478a5 */ /* 0x000fc8000f8e003f */
[----:B------:R-:W-:-:S03]  /*25b0*/  USHF.R.U32.HI UR4, URZ, 0x1, UR5 ;  /* 0x000000013f047899 */ /* 0x000fc60008011605 */
[----:B------:R-:W-:Y:S01]  /*25c0*/  UMOV UR5, 0x400 ;  /* 0x0000040000057882 */ /* 0x000fe20000000000 */
[----:B------:R-:W-:Y:S02]  /*25d0*/  UIMAD UR6, UR4, -0x3, UR6 ;  /* 0xfffffffd040678a4 */ /* 0x000fe4000f8e0206 */
[----:B0-----:R-:W-:-:S04]  /*25e0*/  ULEA UR5, UR7, UR5, 0x18 ;  /* 0x0000000507057291 */ /* 0x001fc8000f8ec03f */
[----:B------:R-:W-:-:S04]  /*25f0*/  ULEA UR6, UR6, UR5, 0x3 ;  /* 0x0000000506067291 */ /* 0x000fc8000f8e183f */
[----:B------:R-:W-:-:S04]  /*2600*/  UIADD3 UR6, UR6, 0x18, URZ ;  /* 0x0000001806067890 */ /* 0x000fc8000fffe03f */
[----:B------:R-:W-:-:S09]  /*2610*/  UPRMT UR6, URZ, 0x654, UR6 ;  /* 0x000006543f067896 */ /* 0x000fd20008000006 */
[----:B------:R-:W-:Y:S01]  /*2620*/  SYNCS.ARRIVE.TRANS64.RED.A1T0 RZ, [UR6], RZ ;  /* 0x000000ffffff79a7 */ /* 0x000fe20008100406 */
[----:B------:R-:W-:Y:S05]  /*2630*/  @P0 BRA `(.L_x_26) ;  /* 0x0000000000040947 */ /* 0x000fea0003800000 */
[----:B------:R-:W-:Y:S01]  /*2640*/  BPT.TRAP 0x1 ;  /* 0x000000040000795c */ /* 0x000fe20000300000 */
.L_x_26:
[----:B------:R-:W-:Y:S01]  /*2650*/  IMAD.SHL.U32 R101, R101, 0x40, RZ ;  /* 0x0000004065657824 */ /* 0x000fe200078e00ff */
[----:B------:R-:W-:Y:S01]  /*2660*/  UIADD3 UR42, UR43, UR42, URZ ;  /* 0x0000002a2b2a7290 */ /* 0x000fe2000fffe03f */
[----:B------:R-:W-:Y:S01]  /*2670*/  SHF.R.S32.HI R11, RZ, 0x1f, R19 ;  /* 0x0000001fff0b7819 */ /* 0x000fe20000011413 */
[----:B------:R-:W-:Y:S01]  /*2680*/  UISETP.GE.U32.AND UP1, UPT, UR43, 0x3, UPT ;  /* 0x000000032b00788c */ /* 0x000fe2000bf26070 */
[----:B------:R-:W-:Y:S01]  /*2690*/  IMAD.SHL.U32 R3, R109, 0x100, RZ ;  /* 0x000001006d037824 */ /* 0x000fe200078e00ff */
[----:B------:R-:W-:Y:S01]  /*26a0*/  ULDC UR7, c[0x0][0x288] ;  /* 0x0000a20000077ab9 */ /* 0x000fe20000000800 */
[C---:B------:R-:W-:Y:S01]  /*26b0*/  LOP3.LUT R8, R101.reuse, 0x6, R96, 0xf8, !PT ;  /* 0x0000000665087812 */ /* 0x040fe200078ef860 */
[----:B------:R-:W-:Y:S01]  /*26c0*/  UISETP.GT.U32.AND UP0, UPT, UR42, 0x2, UPT ;  /* 0x000000022a00788c */ /* 0x000fe2000bf04070 */
[----:B------:R-:W-:Y:S01]  /*26d0*/  ISETP.GE.AND P0, PT, R101, UR7, PT ;  /* 0x0000000765007c0c */ /* 0x000fe2000bf06270 */
[----:B------:R-:W-:Y:S01]  /*26e0*/  ULDC.64 UR4, c[0x0][0x5d0] ;  /* 0x0001740000047ab9 */ /* 0x000fe20000000a00 */
[--C-:B------:R-:W-:Y:S01]  /*26f0*/  SHF.R.S32.HI R9, RZ, 0x1f, R8.reuse ;  /* 0x0000001fff097819 */ /* 0x100fe20000011408 */
[----:B------:R-:W-:Y:S01]  /*2700*/  ULDC UR10, c[0x0][0x284] ;  /* 0x0000a100000a7ab9 */ /* 0x000fe20000000800 */
[----:B------:R-:W-:Y:S01]  /*2710*/  IMAD R0, R11, UR4, RZ ;  /* 0x000000040b007c24 */ /* 0x000fe2000f8e02ff */
[----:B------:R-:W-:Y:S01]  /*2720*/  UISETP.LT.U32.AND UP0, UPT, UR43, 0x3, UP0 ;  /* 0x000000032b00788c */ /* 0x000fe20008701070 */
[----:B------:R-:W-:Y:S01]  /*2730*/  ISETP.GE.OR P0, PT, R3, UR10, P0 ;  /* 0x0000000a03007c0c */ /* 0x000fe20008706670 */
[----:B------:R-:W-:Y:S01]  /*2740*/  IMAD.WIDE.U32 R4, R19, UR4, R8 ;  /* 0x0000000413047c25 */ /* 0x000fe2000f8e0008 */
[----:B------:R-:W-:Y:S01]  /*2750*/  ULDC.64 UR8, c[0x0][0x5c8] ;  /* 0x0001720000087ab9 */ /* 0x000fe20000000a00 */
[----:B------:R-:W-:-:S02]  /*2760*/  USEL UR6, URZ, 0x1, !UP0 ;  /* 0x000000013f067887 */ /* 0x000fc4000c000000 */
[----:B------:R-:W-:Y:S01]  /*2770*/  IMAD R7, R19, UR5, R0 ;  /* 0x0000000513077c24 */ /* 0x000fe2000f8e0200 */
[----:B------:R-:W-:Y:S01]  /*2780*/  @UP1 UIMAD.WIDE.U32 UR4, UR42, -0x55555555, URZ ;  /* 0xaaaaaaab2a0418a5 */ /* 0x000fe2000f8e003f */
[----:B------:R-:W-:Y:S01]  /*2790*/  IMAD.WIDE R108, R109, 0x100, R22 ;  /* 0x000001006d6c7825 */ /* 0x000fe200078e0216 */
[----:B------:R-:W-:Y:S02]  /*27a0*/  ULOP3.LUT UR40, UR40, UR6, URZ, 0x3c, !UPT ;  /* 0x0000000628287292 */ /* 0x000fe4000f8e3c3f */
[----:B------:R-:W-:Y:S01]  /*27b0*/  @UP1 USHF.R.U32.HI UR4, URZ, 0x1, UR5 ;  /* 0x000000013f041899 */ /* 0x000fe20008011605 */
[----:B------:R-:W-:Y:S02]  /*27c0*/  IMAD.IADD R5, R5, 0x1, R7 ;  /* 0x0000000105057824 */ /* 0x000fe400078e0207 */
[----:B------:R-:W-:Y:S01]  /*27d0*/  IMAD R7, R109, UR8, RZ ;  /* 0x000000086d077c24 */ /* 0x000fe2000f8e02ff */
[----:B------:R-:W-:Y:S01]  /*27e0*/  @UP1 ULOP3.LUT UR40, UR40, 0x1, UR4, 0x78, !UPT ;  /* 0x0000000128281892 */ /* 0x000fe2000f8e7804 */
[----:B------:R-:W-:-:S04]  /*27f0*/  IMAD.WIDE.U32 R112, R108, UR8, R4 ;  /* 0x000000086c707c25 */ /* 0x000fc8000f8e0004 */
[----:B------:R-:W-:Y:S02]  /*2800*/  IMAD R7, R108, UR9, R7 ;  /* 0x000000096c077c24 */ /* 0x000fe4000f8e0207 */
[----:B------:R-:W-:Y:S01]  /*2810*/  IMAD.MOV.U32 R0, RZ, RZ, -0x1 ;  /* 0xffffffffff007424 */ /* 0x000fe200078e00ff */
[----:B------:R-:W-:Y:S06]  /*2820*/  @P0 BRA `(.L_x_28) ;  /* 0x0000004c00000947 */ /* 0x000fec0003800000 */
[----:B-----5:R-:W-:Y:S01]  /*2830*/  FSETP.NEU.AND P1, PT, R89, RZ, PT ;  /* 0x000000ff5900720b */ /* 0x020fe20003f2d000 */
[----:B------:R-:W-:Y:S01]  /*2840*/  IMAD.IADD R4, R90, 0x1, -R101 ;  /* 0x000000015a047824 */ /* 0x000fe200078e0a65 */
[----:B------:R-:W-:Y:S01]  /*2850*/  BSSY B0, `(.L_x_28) ;  /* 0x00004bd000007945 */ /* 0x000fe20003800000 */
[----:B------:R-:W-:Y:S02]  /*2860*/  IMAD.IADD R3, R100, 0x1, -R3 ;  /* 0x0000000164037824 */ /* 0x000fe400078e0a03 */
[----:B------:R-:W-:Y:S01]  /*2870*/  IMAD.IADD R105, R113, 0x1, R7 ;  /* 0x0000000171697824 */ /* 0x000fe200078e0207 */
[----:B------:R-:W-:-:S04]  /*2880*/  ISETP.GT.AND P6, PT, R4, RZ, PT ;  /* 0x000000ff0400720c */ /* 0x000fc80003fc4270 */
[----:B------:R-:W-:-:S03]  /*2890*/  ISETP.GT.AND P0, PT, R3, RZ, P6 ;  /* 0x000000ff0300720c */ /* 0x000fc60003704270 */
[----:B------:R-:W-:Y:S10]  /*28a0*/  @!P1 BRA `(.L_x_29) ;  /* 0x0000003400709947 */ /* 0x000ff40003800000 */
[----:B------:R-:W0:Y:S01]  /*28b0*/  LDC.64 R14, c[0x0][0x5b8] ;  /* 0x00016e00ff0e7b82 */ /* 0x000e220000000a00 */
[----:B------:R-:W-:-:S07]  /*28c0*/  ULDC.64 UR4, c[0x0][0x5c0] ;  /* 0x0001700000047ab9 */ /* 0x000fce0000000a00 */
[----:B------:R-:W1:Y:S08]  /*28d0*/  LDC.64 R106, c[0x0][0x5b0] ;  /* 0x00016c00ff6a7b82 */ /* 0x000e700000000a00 */
[----:B------:R-:W2:Y:S01]  /*28e0*/  LDC.64 R12, c[0x0][0x5a8] ;  /* 0x00016a00ff0c7b82 */ /* 0x000ea20000000a00 */
[-C--:B0-----:R-:W-:Y:S02]  /*28f0*/  IMAD R6, R11, R14.reuse, RZ ;  /* 0x0000000e0b067224 */ /* 0x081fe400078e02ff */
[----:B------:R-:W-:-:S04]  /*2900*/  IMAD.WIDE.U32 R20, R19, R14, R8 ;  /* 0x0000000e13147225 */ /* 0x000fc800078e0008 */
[----:B------:R-:W-:Y:S02]  /*2910*/  IMAD R101, R19, R15, R6 ;  /* 0x0000000f13657224 */ /* 0x000fe400078e0206 */
[-C--:B-1----:R-:W-:Y:S02]  /*2920*/  IMAD R5, R109, R106.reuse, RZ ;  /* 0x0000006a6d057224 */ /* 0x082fe400078e02ff */
[----:B------:R-:W-:Y:S02]  /*2930*/  IMAD.IADD R103, R21, 0x1, R101 ;  /* 0x0000000115677824 */ /* 0x000fe400078e0265 */
[----:B------:R-:W-:Y:S02]  /*2940*/  IMAD.MOV.U32 R102, RZ, RZ, R20 ;  /* 0x000000ffff667224 */ /* 0x000fe400078e0014 */
[C---:B------:R-:W-:Y:S02]  /*2950*/  IMAD R119, R108.reuse, R107, R5 ;  /* 0x0000006b6c777224 */ /* 0x040fe400078e0205 */
[----:B------:R-:W-:-:S04]  /*2960*/  IMAD.WIDE.U32 R6, R108, R106, R102 ;  /* 0x0000006a6c067225 */ /* 0x000fc800078e0066 */
[----:B------:R-:W-:Y:S01]  /*2970*/  IMAD.IADD R5, R7, 0x1, R119 ;  /* 0x0000000107057824 */ /* 0x000fe200078e0277 */
[----:B--2---:R-:W-:-:S04]  /*2980*/  LEA R10, P1, R6, R12, 0x1 ;  /* 0x0000000c060a7211 */ /* 0x004fc800078208ff */
[----:B------:R-:W-:-:S05]  /*2990*/  LEA.HI.X R11, R6, R13, R5, 0x1, P1 ;  /* 0x0000000d060b7211 */ /* 0x000fca00008f0c05 */
[----:B------:R-:W2:Y:S01]  /*29a0*/  @P0 LDG.E.LTC128B.U16 R5, desc[UR36][R10.64] ;  /* 0x000000240a050981 */ /* 0x000ea2000c1e1520 */
[----:B------:R-:W-:Y:S01]  /*29b0*/  ISETP.GT.AND P4, PT, R4, 0x1, PT ;  /* 0x000000010400780c */ /* 0x000fe20003f84270 */
[----:B------:R-:W-:Y:S01]  /*29c0*/  IMAD.WIDE.U32 R6, R108, R106, R8 ;  /* 0x0000006a6c067225 */ /* 0x000fe200078e0008 */
[----:B------:R-:W-:Y:S01]  /*29d0*/  BSSY B1, `(.L_x_30) ;  /* 0x0000013000017945 */ /* 0x000fe20003800000 */
[----:B------:R-:W-:Y:S02]  /*29e0*/  SHF.L.U64.HI R113, R106, 0x3, R107 ;  /* 0x000000036a717819 */ /* 0x000fe4000001026b */
[----:B------:R-:W-:Y:S01]  /*29f0*/  IMAD.IADD R7, R119, 0x1, R7 ;  /* 0x0000000177077824 */ /* 0x000fe200078e0207 */
[----:B------:R-:W-:Y:S01]  /*2a00*/  P2R R117, PR, RZ, 0x10 ;  /* 0x00000010ff757803 */ /* 0x000fe20000000000 */
[----:B------:R-:W-:-:S04]  /*2a10*/  IMAD.WIDE.U32 R110, R19, R14, R6 ;  /* 0x0000000e136e7225 */ /* 0x000fc800078e0006 */
[----:B------:R-:W-:Y:S01]  /*2a20*/  IMAD.IADD R7, R101, 0x1, R111 ;  /* 0x0000000165077824 */ /* 0x000fe200078e026f */
[----:B------:R-:W-:-:S04]  /*2a30*/  LEA R6, P2, R110, R12, 0x1 ;  /* 0x0000000c6e067211 */ /* 0x000fc800078408ff */
[----:B------:R-:W-:Y:S01]  /*2a40*/  LEA.HI.X R7, R110, R13, R7, 0x1, P2 ;  /* 0x0000000d6e077211 */ /* 0x000fe200010f0c07 */
[----:B--2---:R-:W-:-:S05]  /*2a50*/  HADD2.F32 R104, -RZ, R5.H0_H0 ;  /* 0x20000005ff687230 */ /* 0x004fca0000004100 */
[----:B------:R-:W-:Y:S01]  /*2a60*/  FMUL R15, R104, R89 ;  /* 0x00000059680f7220 */ /* 0x000fe20000400000 */
[----:B------:R-:W-:-:S03]  /*2a70*/  LEA R104, P1, R112, UR4, 0x1 ;  /* 0x0000000470687c11 */ /* 0x000fc6000f8208ff */
[----:B------:R-:W-:Y:S01]  /*2a80*/  FFMA R15, R56, R88, R15 ;  /* 0x00000058380f7223 */ /* 0x000fe2000000000f */
[----:B------:R-:W-:Y:S01]  /*2a90*/  LEA.HI.X R105, R112, UR5, R105, 0x1, P1 ;  /* 0x0000000570697c11 */ /* 0x000fe200088f0c69 */
[----:B------:R-:W-:Y:S01]  /*2aa0*/  IMAD.SHL.U32 R112, R106, 0x8, RZ ;  /* 0x000000086a707824 */ /* 0x000fe200078e00ff */
[----:B------:R-:W-:Y:S02]  /*2ab0*/  ISETP.GT.AND P1, PT, R3, RZ, P4 ;  /* 0x000000ff0300720c */ /* 0x000fe40002724270 */
[----:B------:R-:W-:-:S05]  /*2ac0*/  F2FP.F16.F32.PACK_AB R15, RZ, R15 ;  /* 0x0000000fff0f723e */ /* 0x000fca00000000ff */
[----:B------:R0:W-:Y:S06]  /*2ad0*/  @P0 STG.E.U16 desc[UR36][R104.64], R15 ;  /* 0x0000000f68000986 */ /* 0x0001ec000c101524 */
[----:B------:R-:W-:Y:S05]  /*2ae0*/  @!P1 BRA `(.L_x_31) ;  /* 0x0000000000049947 */ /* 0x000fea0003800000 */
[----:B------:R1:W5:Y:S02]  /*2af0*/  LDG.E.LTC128B.U16 R5, desc[UR36][R6.64+0x2] ;  /* 0x0000022406057981 */ /* 0x000364000c1e1520 */
.L_x_31:
[----:B------:R-:W-:Y:S05]  /*2b00*/  BSYNC B1 ;  /* 0x0000000000017941 */ /* 0x000fea0003800000 */
.L_x_30:
[----:B-----5:R-:W-:Y:S01]  /*2b10*/  HADD2.F32 R10, -RZ, R5.H0_H0 ;  /* 0x20000005ff0a7230 */ /* 0x020fe20000004100 */
[----:B------:R-:W-:Y:S01]  /*2b20*/  ISETP.GT.AND P0, PT, R3, 0x8, P6 ;  /* 0x000000080300780c */ /* 0x000fe20003704270 */
[----:B------:R-:W-:Y:S01]  /*2b30*/  IMAD.WIDE.U32 R114, R108, R106, R112 ;  /* 0x0000006a6c727225 */ /* 0x000fe200078e0070 */
[----:B0-----:R-:W-:-:S03]  /*2b40*/  PRMT R15, R5, 0x7610, R15 ;  /* 0x00007610050f7816 */ /* 0x001fc6000000000f */
[----:B------:R-:W-:Y:S01]  /*2b50*/  FMUL R10, R10, R89 ;  /* 0x000000590a0a7220 */ /* 0x000fe20000400000 */
[----:B------:R-:W-:Y:S01]  /*2b60*/  IMAD.IADD R119, R119, 0x1, R115 ;  /* 0x0000000177777824 */ /* 0x000fe200078e0273 */
[----:B------:R-:W-:Y:S02]  /*2b70*/  IADD3 R11, P2, R20, R114, RZ ;  /* 0x00000072140b7210 */ /* 0x000fe40007f5e0ff */
[----:B------:R-:W-:-:S03]  /*2b80*/  FFMA R57, R57, R88, R10 ;  /* 0x0000005839397223 */ /* 0x000fc6000000000a */
[----:B------:R-:W-:Y:S01]  /*2b90*/  IMAD.X R56, R119, 0x1, R103, P2 ;  /* 0x0000000177387824 */ /* 0x000fe200010e0667 */
[C---:B------:R-:W-:Y:S02]  /*2ba0*/  LEA R10, P2, R11.reuse, R12, 0x1 ;  /* 0x0000000c0b0a7211 */ /* 0x040fe400078408ff */
[----:B------:R-:W-:Y:S02]  /*2bb0*/  F2FP.F16.F32.PACK_AB R57, RZ, R57 ;  /* 0x00000039ff39723e */ /* 0x000fe400000000ff */
[----:B------:R-:W-:Y:S01]  /*2bc0*/  LEA.HI.X R11, R11, R13, R56, 0x1, P2 ;  /* 0x0000000d0b0b7211 */ /* 0x000fe200010f0c38 */
[----:B------:R-:W-:Y:S01]  /*2bd0*/  @P1 IMAD.MOV.U32 R56, RZ, RZ, R104 ;  /* 0x000000ffff381224 */ /* 0x000fe200078e0068 */
[----:B------:R-:W-:Y:S01]  /*2be0*/  PRMT R111, R57, 0x7610, R111 ;  /* 0x00007610396f7816 */ /* 0x000fe2000000006f */
[----:B------:R-:W-:-:S05]  /*2bf0*/  @P1 IMAD.MOV.U32 R57, RZ, RZ, R105 ;  /* 0x000000ffff391224 */ /* 0x000fca00078e0069 */
[----:B------:R0:W-:Y:S04]  /*2c00*/  @P1 STG.E.U16 desc[UR36][R56.64+0x2], R111 ;  /* 0x0000026f38001986 */ /* 0x0001e8000c101524 */
[----:B------:R-:W2:Y:S01]  /*2c10*/  @P0 LDG.E.LTC128B.U16 R15, desc[UR36][R10.64] ;  /* 0x000000240a0f0981 */ /* 0x000ea2000c1e1520 */
[----:B------:R-:W-:Y:S01]  /*2c20*/  IADD3 R114, P1, R8, R114, RZ ;  /* 0x0000007208727210 */ /* 0x000fe20007f3e0ff */
[----:B------:R-:W-:Y:S01]  /*2c30*/  BSSY B1, `(.L_x_32) ;  /* 0x0000012000017945 */ /* 0x000fe20003800000 */
[----:B------:R-:W-:-:S03]  /*2c40*/  SHF.L.U64.HI R121, R94, 0x1, R93 ;  /* 0x000000015e797819 */ /* 0x000fc6000001025d */
[----:B------:R-:W-:Y:S01]  /*2c50*/  IMAD.X R115, R9, 0x1, R119, P1 ;  /* 0x0000000109737824 */ /* 0x000fe200008e0677 */
[----:B------:R-:W-:Y:S01]  /*2c60*/  ISETP.GT.AND P1, PT, R3, 0x8, P4 ;  /* 0x000000080300780c */ /* 0x000fe20002724270 */
[----:B------:R-:W-:Y:S02]  /*2c70*/  IMAD.SHL.U32 R119, R94, 0x2, RZ ;  /* 0x000000025e777824 */ /* 0x000fe400078e00ff */
[----:B------:R-:W-:-:S04]  /*2c80*/  IMAD.WIDE.U32 R114, R19, R14, R114 ;  /* 0x0000000e13727225 */ /* 0x000fc800078e0072 */
[----:B0-----:R-:W-:Y:S01]  /*2c90*/  IMAD.IADD R57, R101, 0x1, R115 ;  /* 0x0000000165397824 */ /* 0x001fe200078e0273 */
[----:B------:R-:W-:-:S04]  /*2ca0*/  LEA R56, P3, R114, R12, 0x1 ;  /* 0x0000000c72387211 */ /* 0x000fc800078608ff */
[----:B------:R-:W-:Y:S01]  /*2cb0*/  LEA.HI.X R57, R114, R13, R57, 0x1, P3 ;  /* 0x0000000d72397211 */ /* 0x000fe200018f0c39 */
[----:B--2---:R-:W-:-:S05]  /*2cc0*/  HADD2.F32 R110, -RZ, R15.H0_H0 ;  /* 0x2000000fff6e7230 */ /* 0x004fca0000004100 */
[----:B------:R-:W-:Y:S01]  /*2cd0*/  FMUL R5, R110, R89 ;  /* 0x000000596e057220 */ /* 0x000fe20000400000 */
[----:B------:R-:W-:-:S03]  /*2ce0*/  IADD3 R110, P2, R119, R104, RZ ;  /* 0x00000068776e7210 */ /* 0x000fc60007f5e0ff */
[----:B------:R-:W-:Y:S02]  /*2cf0*/  FFMA R5, R58, R88, R5 ;  /* 0x000000583a057223 */ /* 0x000fe40000000005 */
[----:B------:R-:W-:-:S03]  /*2d00*/  IMAD.X R111, R121, 0x1, R105, P2 ;  /* 0x00000001796f7824 */ /* 0x000fc600010e0669 */
[----:B------:R-:W-:-:S05]  /*2d10*/  F2FP.F16.F32.PACK_AB R5, RZ, R5 ;  /* 0x00000005ff05723e */ /* 0x000fca00000000ff */
[----:B------:R0:W-:Y:S01]  /*2d20*/  @P0 STG.E.U16 desc[UR36][R110.64], R5 ;  /* 0x000000056e000986 */ /* 0x0001e2000c101524 */
[----:B------:R-:W-:Y:S05]  /*2d30*/  @!P1 BRA `(.L_x_33) ;  /* 0x0000000000049947 */ /* 0x000fea0003800000 */
[----:B------:R2:W5:Y:S02]  /*2d40*/  LDG.E.LTC128B.U16 R15, desc[UR36][R56.64+0x2] ;  /* 0x00000224380f7981 */ /* 0x000564000c1e1520 */
.L_x_33:
[----:B------:R-:W-:Y:S05]  /*2d50*/  BSYNC B1 ;  /* 0x0000000000017941 */ /* 0x000fea0003800000 */
.L_x_32:
[----:B-----5:R-:W-:Y:S01]  /*2d60*/  HADD2.F32 R10, -RZ, R15.H0_H0 ;  /* 0x2000000fff0a7230 */ /* 0x020fe20000004100 */
[----:B------:R-:W-:Y:S01]  /*2d70*/  ISETP.GT.AND P4, PT, R4, 0x8, PT ;  /* 0x000000080400780c */ /* 0x000fe20003f84270 */
[----:B------:R-:W-:Y:S01]  /*2d80*/  IMAD.MOV.U32 R58, RZ, RZ, R110 ;  /* 0x000000ffff3a7224 */ /* 0x000fe200078e006e */
[----:B------:R-:W-:Y:S01]  /*2d90*/  BSSY B1, `(.L_x_34) ;  /* 0x000000b000017945 */ /* 0x000fe20003800000 */
[----:B------:R-:W-:Y:S01]  /*2da0*/  PRMT R114, R15, 0x7610, R114 ;  /* 0x000076100f727816 */ /* 0x000fe20000000072 */
[----:B------:R-:W-:Y:S01]  /*2db0*/  FMUL R10, R10, R89 ;  /* 0x000000590a0a7220 */ /* 0x000fe20000400000 */
[----:B------:R-:W-:Y:S02]  /*2dc0*/  ISETP.GT.AND P0, PT, R3, RZ, P4 ;  /* 0x000000ff0300720c */ /* 0x000fe40002704270 */
[----:B------:R-:W-:Y:S01]  /*2dd0*/  P2R R115, PR, RZ, 0x10 ;  /* 0x00000010ff737803 */ /* 0x000fe20000000000 */
[----:B------:R-:W-:Y:S01]  /*2de0*/  FFMA R10, R59, R88, R10 ;  /* 0x000000583b0a7223 */ /* 0x000fe2000000000a */
[----:B------:R-:W-:-:S04]  /*2df0*/  IMAD.MOV.U32 R59, RZ, RZ, R111 ;  /* 0x000000ffff3b7224 */ /* 0x000fc800078e006f */
[----:B------:R-:W-:-:S05]  /*2e00*/  F2FP.F16.F32.PACK_AB R10, RZ, R10 ;  /* 0x0000000aff0a723e */ /* 0x000fca00000000ff */
[----:B------:R3:W-:Y:S01]  /*2e10*/  @P1 STG.E.U16 desc[UR36][R58.64+0x2], R10 ;  /* 0x0000020a3a001986 */ /* 0x0007e2000c101524 */
[----:B------:R-:W-:Y:S05]  /*2e20*/  @!P0 BRA `(.L_x_35) ;  /* 0x0000000000048947 */ /* 0x000fea0003800000 */
[----:B------:R4:W5:Y:S02]  /*2e30*/  LDG.E.LTC128B.U16 R114, desc[UR36][R6.64+0x10] ;  /* 0x0000102406727981 */ /* 0x000964000c1e1520 */
.L_x_35:
[----:B------:R-:W-:Y:S05]  /*2e40*/  BSYNC B1 ;  /* 0x0000000000017941 */ /* 0x000fea0003800000 */
.L_x_34:
[----:B---3-5:R-:W-:Y:S01]  /*2e50*/  HADD2.F32 R10, -RZ, R114.H0_H0 ;  /* 0x20000072ff0a7230 */ /* 0x028fe20000004100 */
[C---:B0-----:R-:W-:Y:S01]  /*2e60*/  SHF.L.U64.HI R5, R95.reuse, 0x1, R92 ;  /* 0x000000015f057819 */ /* 0x041fe2000001025c */
[----:B------:R-:W-:Y:S01]  /*2e70*/  IMAD.SHL.U32 R15, R95, 0x2, RZ ;  /* 0x000000025f0f7824 */ /* 0x000fe200078e00ff */
[----:B------:R-:W-:Y:S01]  /*2e80*/  ISETP.GT.AND P3, PT, R4, 0x9, PT ;  /* 0x000000090400780c */ /* 0x000fe20003f64270 */
[----:B------:R-:W-:Y:S01]  /*2e90*/  BSSY B1, `(.L_x_36) ;  /* 0x000000b000017945 */ /* 0x000fe20003800000 */
[----:B------:R-:W-:Y:S02]  /*2ea0*/  FMUL R11, R10, R89 ;  /* 0x000000590a0b7220 */ /* 0x000fe40000400000 */
[----:B------:R-:W-:Y:S02]  /*2eb0*/  IADD3 R10, P1, P2, R15, R104, R119 ;  /* 0x000000680f0a7210 */ /* 0x000fe40007a3e077 */
[----:B------:R-:W-:Y:S01]  /*2ec0*/  FFMA R60, R60, R88, R11 ;  /* 0x000000583c3c7223 */ /* 0x000fe2000000000b */
[----:B------:R-:W-:-:S02]  /*2ed0*/  P2R R118, PR, RZ, 0x8 ;  /* 0x00000008ff767803 */ /* 0x000fc40000000000 */
[----:B------:R-:W-:Y:S02]  /*2ee0*/  IADD3.X R11, R5, R105, R121, P1, P2 ;  /* 0x00000069050b7210 */ /* 0x000fe40000fe4479 */
[----:B------:R-:W-:Y:S02]  /*2ef0*/  F2FP.F16.F32.PACK_AB R60, RZ, R60 ;  /* 0x0000003cff3c723e */ /* 0x000fe400000000ff */
[----:B------:R-:W-:-:S03]  /*2f00*/  ISETP.GT.AND P1, PT, R3, RZ, P3 ;  /* 0x000000ff0300720c */ /* 0x000fc60001f24270 */
[----:B------:R0:W-:Y:S10]  /*2f10*/  @P0 STG.E.U16 desc[UR36][R104.64+0x10], R60 ;  /* 0x0000103c68000986 */ /* 0x0001f4000c101524 */
[----:B------:R-:W-:Y:S05]  /*2f20*/  @!P1 BRA `(.L_x_37) ;  /* 0x0000000000049947 */ /* 0x000fea0003800000 */
[----:B------:R3:W5:Y:S02]  /*2f30*/  LDG.E.LTC128B.U16 R114, desc[UR36][R6.64+0x12] ;  /* 0x0000122406727981 */ /* 0x000764000c1e1520 */
.L_x_37:
[----:B------:R-:W-:Y:S05]  /*2f40*/  BSYNC B1 ;  /* 0x0000000000017941 */ /* 0x000fea0003800000 */
.L_x_36:
[----:B0----5:R-:W-:Y:S01]  /*2f50*/  HADD2.F32 R60, -RZ, R114.H0_H0 ;  /* 0x20000072ff3c7230 */ /* 0x021fe20000004100 */
[----:B------:R-:W-:Y:S01]  /*2f60*/  ISETP.GT.AND P0, PT, R3, 0x8, P4 ;  /* 0x000000080300780c */ /* 0x000fe20002704270 */
[----:B------:R-:W-:Y:S03]  /*2f70*/  BSSY B1, `(.L_x_38) ;  /* 0x000000a000017945 */ /* 0x000fe60003800000 */
[----:B------:R-:W-:-:S04]  /*2f80*/  FMUL R60, R60, R89 ;  /* 0x000000593c3c7220 */ /* 0x000fc80000400000 */
[----:B------:R-:W-:Y:S01]  /*2f90*/  FFMA R60, R61, R88, R60 ;  /* 0x000000583d3c7223 */ /* 0x000fe2000000003c */
[----:B------:R-:W-:-:S04]  /*2fa0*/  @P1 IMAD.MOV.U32 R61, RZ, RZ, R105 ;  /* 0x000000ffff3d1224 */ /* 0x000fc800078e0069 */
[----:B------:R-:W-:-:S04]  /*2fb0*/  F2FP.F16.F32.PACK_AB R60, RZ, R60 ;  /* 0x0000003cff3c723e */ /* 0x000fc800000000ff */
[----:B------:R-:W-:Y:S01]  /*2fc0*/  PRMT R119, R60, 0x7610, R119 ;  /* 0x000076103c777816 */ /* 0x000fe20000000077 */
[----:B------:R-:W-:-:S05]  /*2fd0*/  @P1 IMAD.MOV.U32 R60, RZ, RZ, R104 ;  /* 0x000000ffff3c1224 */ /* 0x000fca00078e0068 */
[----:B------:R0:W-:Y:S01]  /*2fe0*/  @P1 STG.E.U16 desc[UR36][R60.64+0x12], R119 ;  /* 0x000012773c001986 */ /* 0x0001e2000c101524 */
[----:B------:R-:W-:Y:S05]  /*2ff0*/  @!P0 BRA `(.L_x_39) ;  /* 0x0000000000048947 */ /* 0x000fea0003800000 */
[----:B------:R0:W5:Y:S02]  /*3000*/  LDG.E.LTC128B.U16 R114, desc[UR36][R56.64+0x10] ;  /* 0x0000102438727981 */ /* 0x000164000c1e1520 */
.L_x_39:
[----:B------:R-:W-:Y:S05]  /*3010*/  BSYNC B1 ;  /* 0x0000000000017941 */ /* 0x000fea0003800000 */
.L_x_38:
[----:B0----5:R-:W-:Y:S01]  /*3020*/  HADD2.F32 R60, -RZ, R114.H0_H0 ;  /* 0x20000072ff3c7230 */ /* 0x021fe20000004100 */
[----:B------:R-:W-:Y:S01]  /*3030*/  ISETP.GT.AND P1, PT, R3, 0x8, P3 ;  /* 0x000000080300780c */ /* 0x000fe20001f24270 */
[----:B------:R-:W-:Y:S03]  /*3040*/  BSSY B1, `(.L_x_40) ;  /* 0x0000007000017945 */ /* 0x000fe60003800000 */
[----:B------:R-:W-:-:S04]  /*3050*/  FMUL R61, R60, R89 ;  /* 0x000000593c3d7220 */ /* 0x000fc80000400000 */
[----:B------:R-:W-:-:S05]  /*3060*/  FFMA R61, R62, R88, R61 ;  /* 0x000000583e3d7223 */ /* 0x000fca000000003d */
[----:B------:R-:W-:-:S05]  /*3070*/  F2FP.F16.F32.PACK_AB R61, RZ, R61 ;  /* 0x0000003dff3d723e */ /* 0x000fca00000000ff */
[----:B------:R0:W-:Y:S01]  /*3080*/  @P0 STG.E.U16 desc[UR36][R58.64+0x10], R61 ;  /* 0x0000103d3a000986 */ /* 0x0001e2000c101524 */
[----:B------:R-:W-:Y:S05]  /*3090*/  @!P1 BRA `(.L_x_41) ;  /* 0x0000000000049947 */ /* 0x000fea0003800000 */
[----:B------:R0:W5:Y:S02]  /*30a0*/  LDG.E.LTC128B.U16 R114, desc[UR36][R56.64+0x12] ;  /* 0x0000122438727981 */ /* 0x000164000c1e1520 */
.L_x_41:
[----:B------:R-:W-:Y:S05]  /*30b0*/  BSYNC B1 ;  /* 0x0000000000017941 */ /* 0x000fea0003800000 */
.L_x_40:
[----:B-----5:R-:W-:Y:S01]  /*30c0*/  HADD2.F32 R60, -RZ, R114.H0_H0 ;  /* 0x20000072ff3c7230 */ /* 0x020fe20000004100 */
[----:B------:R-:W-:Y:S01]  /*30d0*/  IADD3 R123, P0, R108, 0x80, RZ ;  /* 0x000000806c7b7810 */ /* 0x000fe20007f1e0ff */
[----:B------:R-:W-:Y:S01]  /*30e0*/  BSSY B1, `(.L_x_42) ;  /* 0x000000b000017945 */ /* 0x000fe20003800000 */
[----:B------:R-:W-:Y:S02]  /*30f0*/  ISETP.GT.AND P2, PT, R4, 0x10, PT ;  /* 0x000000100400780c */ /* 0x000fe40003f44270 */
[----:B------:R-:W-:Y:S01]  /*3100*/  FMUL R60, R60, R89 ;  /* 0x000000593c3c7220 */ /* 0x000fe20000400000 */
[----:B------:R-:W-:Y:S01]  /*3110*/  IMAD.X R109, RZ, RZ, R109, P0 ;  /* 0x000000ffff6d7224 */ /* 0x000fe200000e066d */
[----:B------:R-:W-:Y:S02]  /*3120*/  ISETP.GT.AND P0, PT, R3, RZ, P2 ;  /* 0x000000ff0300720c */ /* 0x000fe40001704270 */
[----:B------:R-:W-:Y:S01]  /*3130*/  FFMA R60, R63, R88, R60 ;  /* 0x000000583f3c7223 */ /* 0x000fe2000000003c */
[----:B------:R-:W-:-:S04]  /*3140*/  P2R R119, PR, RZ, 0x4 ;  /* 0x00000004ff777803 */ /* 0x000fc80000000000 */
[----:B------:R-:W-:-:S05]  /*3150*/  F2FP.F16.F32.PACK_AB R60, RZ, R60 ;  /* 0x0000003cff3c723e */ /* 0x000fca00000000ff */
[----:B------:R0:W-:Y:S01]  /*3160*/  @P1 STG.E.U16 desc[UR36][R58.64+0x12], R60 ;  /* 0x0000123c3a001986 */ /* 0x0001e2000c101524 */
[----:B------:R-:W-:Y:S05]  /*3170*/  @!P0 BRA `(.L_x_43) ;  /* 0x0000000000048947 */ /* 0x000fea0003800000 */
[----:B------:R0:W5:Y:S02]  /*3180*/  LDG.E.LTC128B.U16 R114, desc[UR36][R6.64+0x20] ;  /* 0x0000202406727981 */ /* 0x000164000c1e1520 */
.L_x_43:
[----:B------:R-:W-:Y:S05]  /*3190*/  BSYNC B1 ;  /* 0x0000000000017941 */ /* 0x000fea0003800000 */
.L_x_42:
[----:B0----5:R-:W-:Y:S01]  /*31a0*/  HADD2.F32 R60, -RZ, R114.H0_H0 ;  /* 0x20000072ff3c7230 */ /* 0x021fe20000004100 */
[----:B------:R-:W-:Y:S01]  /*31b0*/  ISETP.GT.AND P1, PT, R4, 0x11, PT ;  /* 0x000000110400780c */ /* 0x000fe20003f24270 */
[-C--:B------:R-:W-:Y:S01]  /*31c0*/  IMAD.WIDE.U32 R62, R123, R106.reuse, R8 ;  /* 0x0000006a7b3e7225 */ /* 0x080fe200078e0008 */
[----:B------:R-:W-:Y:S03]  /*31d0*/  BSSY B1, `(.L_x_44) ;  /* 0x0000021000017945 */ /* 0x000fe60003800000 */
[----:B------:R-:W-:Y:S01]  /*31e0*/  FMUL R21, R60, R89 ;  /* 0x000000593c157220 */ /* 0x000fe20000400000 */
[----:B------:R-:W-:-:S03]  /*31f0*/  IMAD R60, R109, R106, RZ ;  /* 0x0000006a6d3c7224 */ /* 0x000fc600078e02ff */
[----:B------:R-:W-:Y:S01]  /*3200*/  FFMA R21, R64, R88, R21 ;  /* 0x0000005840157223 */ /* 0x000fe20000000015 */
[C---:B------:R-:W-:Y:S02]  /*3210*/  IMAD R121, R123.reuse, R107, R60 ;  /* 0x0000006b7b797224 */ /* 0x040fe400078e023c */
[----:B------:R-:W-:Y:S02]  /*3220*/  IMAD.WIDE.U32 R60, R123, R106, R102 ;  /* 0x0000006a7b3c7225 */ /* 0x000fe400078e0066 */
[----:B------:R-:W-:Y:S02]  /*3230*/  F2FP.F16.F32.PACK_AB R21, RZ, R21 ;  /* 0x00000015ff15723e */ /* 0x000fe400000000ff */
[----:B------:R-:W-:Y:S02]  /*3240*/  IMAD.IADD R63, R121, 0x1, R63 ;  /* 0x00000001793f7824 */ /* 0x000fe400078e023f */
[----:B------:R-:W-:Y:S01]  /*3250*/  PRMT R107, R21, 0x7610, R107 ;  /* 0x00007610156b7816 */ /* 0x000fe2000000006b */
[----:B------:R-:W-:-:S02]  /*3260*/  IMAD.IADD R21, R61, 0x1, R121 ;  /* 0x000000013d157824 */ /* 0x000fc400078e0279 */
[----:B------:R-:W-:Y:S02]  /*3270*/  IMAD.WIDE.U32 R108, R19, R14, R62 ;  /* 0x0000000e136c7225 */ /* 0x000fe400078e003e */
[----:B------:R0:W-:Y:S01]  /*3280*/  @P0 STG.E.U16 desc[UR36][R104.64+0x20], R107 ;  /* 0x0000206b68000986 */ /* 0x0001e2000c101524 */
[----:B------:R-:W-:-:S04]  /*3290*/  LEA R62, P0, R60, R12, 0x1 ;  /* 0x0000000c3c3e7211 */ /* 0x000fc800078008ff */
[----:B------:R-:W-:Y:S01]  /*32a0*/  LEA.HI.X R63, R60, R13, R21, 0x1, P0 ;  /* 0x0000000d3c3f7211 */ /* 0x000fe200000f0c15 */
[----:B------:R-:W-:Y:S01]  /*32b0*/  IMAD.IADD R21, R101, 0x1, R109 ;  /* 0x0000000165157824 */ /* 0x000fe200078e026d */
[----:B------:R-:W-:-:S04]  /*32c0*/  LEA R60, P0, R108, R12, 0x1 ;  /* 0x0000000c6c3c7211 */ /* 0x000fc800078008ff */
[----:B------:R-:W-:Y:S01]  /*32d0*/  LEA.HI.X R61, R108, R13, R21, 0x1, P0 ;  /* 0x0000000d6c3d7211 */ /* 0x000fe200000f0c15 */
[----:B0-----:R-:W-:-:S04]  /*32e0*/  IMAD.WIDE.U32 R106, R123, R106, R112 ;  /* 0x0000006a7b6a7225 */ /* 0x001fc800078e0070 */
[----:B------:R-:W-:Y:S01]  /*32f0*/  IMAD.IADD R121, R121, 0x1, R107 ;  /* 0x0000000179797824 */ /* 0x000fe200078e026b */
[----:B------:R-:W-:-:S05]  /*3300*/  IADD3 R64, P0, R20, R106, RZ ;  /* 0x0000006a14407210 */ /* 0x000fca0007f1e0ff */
[----:B------:R-:W-:Y:S01]  /*3310*/  IMAD.X R102, R121, 0x1, R103, P0 ;  /* 0x0000000179667824 */ /* 0x000fe200000e0667 */
[----:B------:R-:W-:-:S05]  /*3320*/  IADD3 R20, P0, R8, R106, RZ ;  /* 0x0000006a08147210 */ /* 0x000fca0007f1e0ff */
[----:B------:R-:W-:Y:S01]  /*3330*/  IMAD.X R21, R9, 0x1, R121, P0 ;  /* 0x0000000109157824 */ /* 0x000fe200000e0679 */
[----:B------:R-:W-:Y:S01]  /*3340*/  LEA R8, P0, R64, R12, 0x1 ;  /* 0x0000000c40087211 */ /* 0x000fe200078008ff */
[----:B------:R-:W-:-:S03]  /*3350*/  IMAD.WIDE.U32 R20, R19, R14, R20 ;  /* 0x0000000e13147225 */ /* 0x000fc600078e0014 */
[----:B------:R-:W-:Y:S01]  /*3360*/  LEA.HI.X R9, R64, R13, R102, 0x1, P0 ;  /* 0x0000000d40097211 */ /* 0x000fe200000f0c66 */
[----:B------:R-:W-:Y:S01]  /*3370*/  IMAD.IADD R101, R101, 0x1, R21 ;  /* 0x0000000165657824 */ /* 0x000fe200078e0215 */
[----:B------:R-:W-:-:S04]  /*3380*/  LEA R12, P0, R20, R12, 0x1 ;  /* 0x0000000c140c7211 */ /* 0x000fc800078008ff */
[----:B------:R-:W-:Y:S02]  /*3390*/  LEA.HI.X R13, R20, R13, R101, 0x1, P0 ;  /* 0x0000000d140d7211 */ /* 0x000fe400000f0c65 */
[----:B------:R-:W-:Y:S02]  /*33a0*/  ISETP.GT.AND P0, PT, R3, RZ, P1 ;  /* 0x000000ff0300720c */ /* 0x000fe40000f04270 */
[----:B------:R-:W-:-:S11]  /*33b0*/  P2R R101, PR, RZ, 0x2 ;  /* 0x00000002ff657803 */ /* 0x000fd60000000000 */
[----:B------:R-:W-:Y:S05]  /*33c0*/  @!P0 BRA `(.L_x_45) ;  /* 0x0000000000048947 */ /* 0x000fea0003800000 */
[----:B------:R0:W5:Y:S02]  /*33d0*/  LDG.E.LTC128B.U16 R114, desc[UR36][R6.64+0x22] ;  /* 0x0000222406727981 */ /* 0x000164000c1e1520 */
.L_x_45:
[----:B------:R-:W-:Y:S05]  /*33e0*/  BSYNC B1 ;  /* 0x0000000000017941 */ /* 0x000fea0003800000 */
.L_x_44:
[----:B-----5:R-:W-:Y:S01]  /*33f0*/  HADD2.F32 R14, -RZ, R114.H0_H0 ;  /* 0x20000072ff0e7230 */ /* 0x020fe20000004100 */
[----:B------:R-:W-:Y:S01]  /*3400*/  BSSY B1, `(.L_x_46) ;  /* 0x000000a000017945 */ /* 0x000fe20003800000 */
[----:B------:R-:W-:Y:S02]  /*3410*/  @P0 IMAD.MOV.U32 R20, RZ, RZ, R104 ;  /* 0x000000ffff140224 */ /* 0x000fe400078e0068 */
[----:B------:R-:W-:Y:S02]  /*3420*/  @P0 IMAD.MOV.U32 R21, RZ, RZ, R105 ;  /* 0x000000ffff150224 */ /* 0x000fe400078e0069 */
[----:B------:R-:W-:-:S04]  /*3430*/  FMUL R14, R14, R89 ;  /* 0x000000590e0e7220 */ /* 0x000fc80000400000 */
[----:B------:R-:W-:-:S05]  /*3440*/  FFMA R14, R65, R88, R14 ;  /* 0x00000058410e7223 */ /* 0x000fca000000000e */
[----:B------:R-:W-:-:S05]  /*3450*/  F2FP.F16.F32.PACK_AB R14, RZ, R14 ;  /* 0x0000000eff0e723e */ /* 0x000fca00000000ff */
[----:B------:R0:W-:Y:S01]  /*3460*/  @P0 STG.E.U16 desc[UR36][R20.64+0x22], R14 ;  /* 0x0000220e14000986 */ /* 0x0001e2000c101524 */
[----:B------:R-:W-:-:S13]  /*3470*/  ISETP.GT.AND P0, PT, R3, 0x8, P2 ;  /* 0x000000080300780c */ /* 0x000fda0001704270 */
[----:B0-----:R-:W-:Y:S05]  /*3480*/  @!P0 BRA `(.L_x_47) ;  /* 0x0000000000048947 */ /* 0x001fea0003800000 */
[----:B------:R0:W5:Y:S02]  /*3490*/  LDG.E.LTC128B.U16 R114, desc[UR36][R56.64+0x20] ;  /* 0x0000202438727981 */ /* 0x000164000c1e1520 */
.L_x_47:
[----:B------:R-:W-:Y:S05]  /*34a0*/  BSYNC B1 ;  /* 0x0000000000017941 */ /* 0x000fea0003800000 */
.L_x_46:
[----:B-----5:R-:W-:Y:S01]  /*34b0*/  HADD2.F32 R14, -RZ, R114.H0_H0 ;  /* 0x20000072ff0e7230 */ /* 0x020fe20000004100 */
[----:B------:R-:W-:Y:S04]  /*34c0*/  BSSY B1, `(.L_x_48) ;  /* 0x0000008000017945 */ /* 0x000fe80003800000 */
[----:B------:R-:W-:-:S04]  /*34d0*/  FMUL R19, R14, R89 ;  /* 0x000000590e137220 */ /* 0x000fc80000400000 */
[----:B------:R-:W-:-:S05]  /*34e0*/  FFMA R19, R66, R88, R19 ;  /* 0x0000005842137223 */ /* 0x000fca0000000013 */
[----:B------:R-:W-:-:S05]  /*34f0*/  F2FP.F16.F32.PACK_AB R19, RZ, R19 ;  /* 0x00000013ff13723e */ /* 0x000fca00000000ff */
[----:B------:R0:W-:Y:S01]  /*3500*/  @P0 STG.E.U16 desc[UR36][R58.64+0x20], R19 ;  /* 0x000020133a000986 */ /* 0x0001e2000c101524 */
[----:B------:R-:W-:-:S13]  /*3510*/  ISETP.GT.AND P0, PT, R3, 0x8, P1 ;  /* 0x000000080300780c */ /* 0x000fda0000f04270 */
[----:B0-----:R-:W-:Y:S05]  /*3520*/  @!P0 BRA `(.L_x_49) ;  /* 0x0000000000048947 */ /* 0x001fea0003800000 */
[----:B------:R0:W5:Y:S02]  /*3530*/  LDG.E.LTC128B.U16 R114, desc[UR36][R56.64+0x22] ;  /* 0x0000222438727981 */ /* 0x000164000c1e1520 */
.L_x_49:
[----:B------:R-:W-:Y:S05]  /*3540*/  BSYNC B1 ;  /* 0x0000000000017941 */ /* 0x000fea0003800000 */
.L_x_48:
[----:B-----5:R-:W-:Y:S01]  /*3550*/  HADD2.F32 R14, -RZ, R114.H0_H0 ;  /* 0x20000072ff0e7230 */ /* 0x020fe20000004100 */
[----:B------:R-:W-:Y:S01]  /*3560*/  ISETP.GT.AND P2, PT, R4, 0x18, PT ;  /* 0x000000180400780c */ /* 0x000fe20003f44270 */
[----:B------:R-:W-:Y:S03]  /*3570*/  BSSY B1, `(.L_x_50) ;  /* 0x0000009000017945 */ /* 0x000fe60003800000 */
[----:B------:R-:W-:Y:S01]  /*3580*/  FMUL R14, R14, R89 ;  /* 0x000000590e0e7220 */ /* 0x000fe20000400000 */
[----:B------:R-:W-:-:S03]  /*3590*/  P2R R102, PR, RZ, 0x4 ;  /* 0x00000004ff667803 */ /* 0x000fc60000000000 */
[----:B------:R-:W-:-:S05]  /*35a0*/  FFMA R14, R67, R88, R14 ;  /* 0x00000058430e7223 */ /* 0x000fca000000000e */
[----:B------:R-:W-:-:S05]  /*35b0*/  F2FP.F16.F32.PACK_AB R14, RZ, R14 ;  /* 0x0000000eff0e723e */ /* 0x000fca00000000ff */
[----:B------:R0:W-:Y:S01]  /*35c0*/  @P0 STG.E.U16 desc[UR36][R58.64+0x22], R14 ;  /* 0x0000220e3a000986 */ /* 0x0001e2000c101524 */
[----:B------:R-:W-:-:S13]  /*35d0*/  ISETP.GT.AND P0, PT, R3, RZ, P2 ;  /* 0x000000ff0300720c */ /* 0x000fda0001704270 */
[----:B0-----:R-:W-:Y:S05]  /*35e0*/  @!P0 BRA `(.L_x_51) ;  /* 0x0000000000048947 */ /* 0x001fea0003800000 */
[----:B------:R0:W5:Y:S02]  /*35f0*/  LDG.E.LTC128B.U16 R114, desc[UR36][R6.64+0x30] ;  /* 0x0000302406727981 */ /* 0x000164000c1e1520 */
.L_x_51:
[----:B------:R-:W-:Y:S05]  /*3600*/  BSYNC B1 ;  /* 0x0000000000017941 */ /* 0x000fea0003800000 */
.L_x_50:
[----:B-----5:R-:W-:Y:S01]  /*3610*/  HADD2.F32 R14, -RZ, R114.H0_H0 ;  /* 0x20000072ff0e7230 */ /* 0x020fe20000004100 */
[----:B------:R-:W-:Y:S01]  /*3620*/  ISETP.GT.AND P1, PT, R4, 0x19, PT ;  /* 0x000000190400780c */ /* 0x000fe20003f24270 */
[----:B------:R-:W-:Y:S01]  /*3630*/  @P0 IMAD.MOV.U32 R20, RZ, RZ, R104 ;  /* 0x000000ffff140224 */ /* 0x000fe200078e0068 */
[----:B------:R-:W-:Y:S01]  /*3640*/  BSSY B1, `(.L_x_52) ;  /* 0x000000a000017945 */ /* 0x000fe20003800000 */
[----:B------:R-:W-:Y:S02]  /*3650*/  @P0 IMAD.MOV.U32 R21, RZ, RZ, R105 ;  /* 0x000000ffff150224 */ /* 0x000fe400078e0069 */
[----:B------:R-:W-:-:S04]  /*3660*/  FMUL R19, R14, R89 ;  /* 0x000000590e137220 */ /* 0x000fc80000400000 */
[----:B------:R-:W-:Y:S01]  /*3670*/  FFMA R19, R68, R88, R19 ;  /* 0x0000005844137223 */ /* 0x000fe20000000013 */
[----:B------:R-:W-:-:S04]  /*3680*/  P2R R68, PR, RZ, 0x2 ;  /* 0x00000002ff447803 */ /* 0x000fc80000000000 */
[----:B------:R-:W-:-:S05]  /*3690*/  F2FP.F16.F32.PACK_AB R19, RZ, R19 ;  /* 0x00000013ff13723e */ /* 0x000fca00000000ff */
[----:B------:R0:W-:Y:S01]  /*36a0*/  @P0 STG.E.U16 desc[UR36][R20.64+0x30], R19 ;  /* 0x0000301314000986 */ /* 0x0001e2000c101524 */
[----:B------:R-:W-:-:S13]  /*36b0*/  ISETP.GT.AND P0, PT, R3, RZ, P1 ;  /* 0x000000ff0300720c */ /* 0x000fda0000f04270 */
[----:B0-----:R-:W-:Y:S05]  /*36c0*/  @!P0 BRA `(.L_x_53) ;  /* 0x0000000000048947 */ /* 0x001fea0003800000 */
[----:B------:R0:W5:Y:S02]  /*36d0*/  LDG.E.LTC128B.U16 R114, desc[UR36][R6.64+0x32] ;  /* 0x0000322406727981 */ /* 0x000164000c1e1520 */
.L_x_53:
[----:B------:R-:W-:Y:S05]  /*36e0*/  BSYNC B1 ;  /* 0x0000000000017941 */ /* 0x000fea0003800000 */
.L_x_52:
        /* <DEDUP_REMOVED lines=11> */
.L_x_55:
[----:B------:R-:W-:Y:S05]  /*37a0*/  BSYNC B1 ;  /* 0x0000000000017941 */ /* 0x000fea0003800000 */
.L_x_54:
        /* <DEDUP_REMOVED lines=9> */
.L_x_57:
[----:B------:R-:W-:Y:S05]  /*3840*/  BSYNC B1 ;  /* 0x0000000000017941 */ /* 0x000fea0003800000 */
.L_x_56:
        /* <DEDUP_REMOVED lines=11> */
.L_x_59:
[----:B------:R-:W-:Y:S05]  /*3900*/  BSYNC B1 ;  /* 0x0000000000017941 */ /* 0x000fea0003800000 */
.L_x_58:
[----:B-----5:R-:W-:Y:S01]  /*3910*/  HADD2.F32 R14, -RZ, R114.H0_H0 ;  /* 0x20000072ff0e7230 */ /* 0x020fe20000004100 */
[----:B------:R-:W-:Y:S01]  /*3920*/  ISETP.GT.AND P1, PT, R4, 0x21, PT ;  /* 0x000000210400780c */ /* 0x000fe20003f24270 */
[----:B------:R-:W-:Y:S01]  /*3930*/  @P0 IMAD.MOV.U32 R20, RZ, RZ, R104 ;  /* 0x000000ffff140224 */ /* 0x000fe200078e0068 */
[----:B------:R-:W-:Y:S01]  /*3940*/  BSSY B1, `(.L_x_60) ;  /* 0x000000a000017945 */ /* 0x000fe20003800000 */
[----:B------:R-:W-:Y:S02]  /*3950*/  @P0 IMAD.MOV.U32 R21, RZ, RZ, R105 ;  /* 0x000000ffff150224 */ /* 0x000fe400078e0069 */
        /* <DEDUP_REMOVED lines=8> */
.L_x_61:
[----:B------:R-:W-:Y:S05]  /*39e0*/  BSYNC B1 ;  /* 0x0000000000017941 */ /* 0x000fea0003800000 */
.L_x_60:
        /* <DEDUP_REMOVED lines=11> */
.L_x_63:
[----:B------:R-:W-:Y:S05]  /*3aa0*/  BSYNC B1 ;  /* 0x0000000000017941 */ /* 0x000fea0003800000 */
.L_x_62:
        /* <DEDUP_REMOVED lines=9> */
.L_x_65:
[----:B------:R-:W-:Y:S05]  /*3b40*/  BSYNC B1 ;  /* 0x0000000000017941 */ /* 0x000fea0003800000 */
.L_x_64:
        /* <DEDUP_REMOVED lines=11> */
.L_x_67:
[----:B------:R-:W-:Y:S05]  /*3c00*/  BSYNC B1 ;  /* 0x0000000000017941 */ /* 0x000fea0003800000 */
.L_x_66:
        /* <DEDUP_REMOVED lines=13> */
.L_x_69:
[----:B------:R-:W-:Y:S05]  /*3ce0*/  BSYNC B1 ;  /* 0x0000000000017941 */ /* 0x000fea0003800000 */
.L_x_68:
        /* <DEDUP_REMOVED lines=11> */
.L_x_71:
[----:B------:R-:W-:Y:S05]  /*3da0*/  BSYNC B1 ;  /* 0x0000000000017941 */ /* 0x000fea0003800000 */
.L_x_70:
        /* <DEDUP_REMOVED lines=9> */
.L_x_73:
[----:B------:R-:W-:Y:S05]  /*3e40*/  BSYNC B1 ;  /* 0x0000000000017941 */ /* 0x000fea0003800000 */
.L_x_72:
[----:B-----5:R-:W-:Y:S01]  /*3e50*/  HADD2.F32 R14, -RZ, R114.H0_H0 ;  /* 0x20000072ff0e7230 */ /* 0x020fe20000004100 */
[----:B------:R-:W-:Y:S01]  /*3e60*/  ISETP.GT.AND P3, PT, R4, 0x30, PT ;  /* 0x000000300400780c */ /* 0x000fe20003f64270 */
[----:B------:R-:W-:Y:S03]  /*3e70*/  BSSY B1, `(.L_x_74) ;  /* 0x0000008000017945 */ /* 0x000fe60003800000 */
[----:B------:R-:W-:-:S04]  /*3e80*/  FMUL R14, R14, R89 ;  /* 0x000000590e0e7220 */ /* 0x000fc80000400000 */
[----:B------:R-:W-:-:S05]  /*3e90*/  FFMA R14, R79, R88, R14 ;  /* 0x000000584f0e7223 */ /* 0x000fca000000000e */
[----:B------:R-:W-:-:S05]  /*3ea0*/  F2FP.F16.F32.PACK_AB R14, RZ, R14 ;  /* 0x0000000eff0e723e */ /* 0x000fca00000000ff */
[----:B------:R0:W-:Y:S01]  /*3eb0*/  @P0 STG.E.U16 desc[UR36][R58.64+0x52], R14 ;  /* 0x0000520e3a000986 */ /* 0x0001e2000c101524 */
[----:B------:R-:W-:-:S13]  /*3ec0*/  ISETP.GT.AND P0, PT, R3, RZ, P3 ;  /* 0x000000ff0300720c */ /* 0x000fda0001f04270 */
[----:B0-----:R-:W-:Y:S05]  /*3ed0*/  @!P0 BRA `(.L_x_75) ;  /* 0x0000000000048947 */ /* 0x001fea0003800000 */
[----:B------:R0:W5:Y:S02]  /*3ee0*/  LDG.E.LTC128B.U16 R114, desc[UR36][R6.64+0x60] ;  /* 0x0000602406727981 */ /* 0x000164000c1e1520 */
.L_x_75:
[----:B------:R-:W-:Y:S05]  /*3ef0*/  BSYNC B1 ;  /* 0x0000000000017941 */ /* 0x000fea0003800000 */
.L_x_74:
[----:B-----5:R-:W-:Y:S01]  /*3f00*/  HADD2.F32 R14, -RZ, R114.H0_H0 ;  /* 0x20000072ff0e7230 */ /* 0x020fe20000004100 */
[----:B------:R-:W-:Y:S01]  /*3f10*/  ISETP.GT.AND P2, PT, R4, 0x31, PT ;  /* 0x000000310400780c */ /* 0x000fe20003f44270 */
[----:B------:R-:W-:Y:S01]  /*3f20*/  @P0 IMAD.MOV.U32 R20, RZ, RZ, R104 ;  /* 0x000000ffff140224 */ /* 0x000fe200078e0068 */
[----:B------:R-:W-:Y:S01]  /*3f30*/  BSSY B1, `(.L_x_76) ;  /* 0x0000009000017945 */ /* 0x000fe20003800000 */
[----:B------:R-:W-:Y:S02]  /*3f40*/  @P0 IMAD.MOV.U32 R21, RZ, RZ, R105 ;  /* 0x000000ffff150224 */ /* 0x000fe400078e0069 */
[----:B------:R-:W-:-:S04]  /*3f50*/  FMUL R19, R14, R89 ;  /* 0x000000590e137220 */ /* 0x000fc80000400000 */
[----:B------:R-:W-:-:S05]  /*3f60*/  FFMA R19, R80, R88, R19 ;  /* 0x0000005850137223 */ /* 0x000fca0000000013 */
[----:B------:R-:W-:-:S05]  /*3f70*/  F2FP.F16.F32.PACK_AB R19, RZ, R19 ;  /* 0x00000013ff13723e */ /* 0x000fca00000000ff */
[----:B------:R0:W-:Y:S01]  /*3f80*/  @P0 STG.E.U16 desc[UR36][R20.64+0x60], R19 ;  /* 0x0000601314000986 */ /* 0x0001e2000c101524 */
[----:B------:R-:W-:-:S13]  /*3f90*/  ISETP.GT.AND P0, PT, R3, RZ, P2 ;  /* 0x000000ff0300720c */ /* 0x000fda0001704270 */
[----:B0-----:R-:W-:Y:S05]  /*3fa0*/  @!P0 BRA `(.L_x_77) ;  /* 0x0000000000048947 */ /* 0x001fea0003800000 */
[----:B------:R0:W5:Y:S02]  /*3fb0*/  LDG.E.LTC128B.U16 R114, desc[UR36][R6.64+0x62] ;  /* 0x0000622406727981 */ /* 0x000164000c1e1520 */
.L_x_77:
[----:B------:R-:W-:Y:S05]  /*3fc0*/  BSYNC B1 ;  /* 0x0000000000017941 */ /* 0x000fea0003800000 */
.L_x_76:
        /* <DEDUP_REMOVED lines=11> */
.L_x_79:
[----:B------:R-:W-:Y:S05]  /*4080*/  BSYNC B1 ;  /* 0x0000000000017941 */ /* 0x000fea0003800000 */
.L_x_78:
        /* <DEDUP_REMOVED lines=9> */
.L_x_81:
[----:B------:R-:W-:Y:S05]  /*4120*/  BSYNC B1 ;  /* 0x0000000000017941 */ /* 0x000fea0003800000 */
.L_x_80:
        /* <DEDUP_REMOVED lines=10> */
.L_x_83:
[----:B------:R-:W-:Y:S05]  /*41d0*/  BSYNC B1 ;  /* 0x0000000000017941 */ /* 0x000fea0003800000 */
.L_x_82:
        /* <DEDUP_REMOVED lines=8> */
[----:B------:R-:W-:-:S05]  /*4260*/  IADD3 R20, P0, R15, R110, RZ ;  /* 0x0000006e0f147210 */ /* 0x000fca0007f1e0ff */
[----:B------:R-:W-:Y:S01]  /*4270*/  IMAD.X R21, R5, 0x1, R111, P0 ;  /* 0x0000000105157824 */ /* 0x000fe200000e066f */
[----:B------:R-:W-:-:S05]  /*4280*/  IADD3 R64, P0, R15, R110, RZ ;  /* 0x0000006e0f407210 */ /* 0x000fca0007f1e0ff */
[----:B------:R-:W-:Y:S01]  /*4290*/  IMAD.X R65, R5, 0x1, R111, P0 ;  /* 0x0000000105417824 */ /* 0x000fe200000e066f */
[----:B------:R-:W-:-:S05]  /*42a0*/  IADD3 R14, P0, R15, R104, RZ ;  /* 0x000000680f0e7210 */ /* 0x000fca0007f1e0ff */
[----:B------:R-:W-:Y:S01]  /*42b0*/  IMAD.X R15, R5, 0x1, R105, P0 ;  /* 0x00000001050f7824 */ /* 0x000fe200000e0669 */
[----:B------:R-:W-:-:S04]  /*42c0*/  ISETP.GT.AND P0, PT, R4, 0x39, PT ;  /* 0x000000390400780c */ /* 0x000fc80003f04270 */
[----:B------:R-:W-:-:S13]  /*42d0*/  ISETP.GT.AND P4, PT, R3, RZ, P0 ;  /* 0x000000ff0300720c */ /* 0x000fda0000784270 */
[----:B0-----:R-:W-:Y:S05]  /*42e0*/  @!P4 BRA `(.L_x_85) ;  /* 0x000000000004c947 */ /* 0x001fea0003800000 */
[----:B------:R0:W5:Y:S02]  /*42f0*/  LDG.E.LTC128B.U16 R114, desc[UR36][R6.64+0x72] ;  /* 0x0000722406727981 */ /* 0x000164000c1e1520 */
.L_x_85:
[----:B------:R-:W-:Y:S05]  /*4300*/  BSYNC B1 ;  /* 0x0000000000017941 */ /* 0x000fea0003800000 */
.L_x_84:
        /* <DEDUP_REMOVED lines=9> */
.L_x_87:
[----:B------:R-:W-:Y:S05]  /*43a0*/  BSYNC B1 ;  /* 0x0000000000017941 */ /* 0x000fea0003800000 */
.L_x_86:
        /* <DEDUP_REMOVED lines=9> */
.L_x_89:
[----:B------:R-:W-:Y:S05]  /*4440*/  BSYNC B1 ;  /* 0x0000000000017941 */ /* 0x000fea0003800000 */
.L_x_88:
[----:B-----5:R-:W-:-:S05]  /*4450*/  HADD2.F32 R4, -RZ, R114.H0_H0 ;  /* 0x20000072ff047230 */ /* 0x020fca0000004100 */
[----:B------:R-:W-:-:S04]  /*4460*/  FMUL R4, R4, R89 ;  /* 0x0000005904047220 */ /* 0x000fc80000400000 */
[----:B------:R-:W-:-:S05]  /*4470*/  FFMA R4, R87, R88, R4 ;  /* 0x0000005857047223 */ /* 0x000fca0000000004 */
[----:B------:R-:W-:-:S04]  /*4480*/  F2FP.F16.F32.PACK_AB R4, RZ, R4 ;  /* 0x00000004ff04723e */ /* 0x000fc800000000ff */
[----:B-1-34-:R-:W-:-:S05]  /*4490*/  PRMT R6, R4, 0x7610, R6 ;  /* 0x0000761004067816 */ /* 0x01afca0000000006 */
[----:B------:R1:W-:Y:S01]  /*44a0*/  @P4 STG.E.U16 desc[UR36][R58.64+0x72], R6 ;  /* 0x000072063a004986 */ /* 0x0003e2000c101524 */
[----:B------:R-:W-:-:S13]  /*44b0*/  ISETP.GT.AND P4, PT, R3, 0x80, P6 ;  /* 0x000000800300780c */ /* 0x000fda0003784270 */
[----:B------:R-:W3:Y:S01]  /*44c0*/  @P4 LDG.E.LTC128B.U16 R114, desc[UR36][R62.64] ;  /* 0x000000243e724981 */ /* 0x000ee2000c1e1520 */
[----:B------:R-:W-:Y:S01]  /*44d0*/  BSSY B1, `(.L_x_90) ;  /* 0x000000a000017945 */ /* 0x000fe20003800000 */
[----:B---3--:R-:W-:-:S05]  /*44e0*/  HADD2.F32 R4, -RZ, R114.H0_H0 ;  /* 0x20000072ff047230 */ /* 0x008fca0000004100 */
[----:B------:R-:W-:-:S04]  /*44f0*/  FMUL R5, R4, R89 ;  /* 0x0000005904057220 */ /* 0x000fc80000400000 */
[----:B------:R-:W-:-:S05]  /*4500*/  FFMA R5, R24, R88, R5 ;  /* 0x0000005818057223 */ /* 0x000fca0000000005 */
[----:B------:R-:W-:-:S05]  /*4510*/  F2FP.F16.F32.PACK_AB R5, RZ, R5 ;  /* 0x00000005ff05723e */ /* 0x000fca00000000ff */
[----:B------:R1:W-:Y:S01]  /*4520*/  @P4 STG.E.U16 desc[UR36][R14.64], R5 ;  /* 0x000000050e004986 */ /* 0x0003e2000c101524 */
[----:B------:R-:W-:-:S04]  /*4530*/  ISETP.NE.AND P4, PT, R117, RZ, PT ;  /* 0x000000ff7500720c */ /* 0x000fc80003f85270 */
[----:B------:R-:W-:-:S13]  /*4540*/  ISETP.GT.AND P4, PT, R3, 0x80, P4 ;  /* 0x000000800300780c */ /* 0x000fda0002784270 */
[----:B-1----:R-:W-:Y:S05]  /*4550*/  @!P4 BRA `(.L_x_91) ;  /* 0x000000000004c947 */ /* 0x002fea0003800000 */
[----:B------:R1:W5:Y:S02]  /*4560*/  LDG.E.LTC128B.U16 R114, desc[UR36][R60.64+0x2] ;  /* 0x000002243c727981 */ /* 0x000364000c1e1520 */
.L_x_91:
[----:B------:R-:W-:Y:S05]  /*4570*/  BSYNC B1 ;  /* 0x0000000000017941 */ /* 0x000fea0003800000 */
.L_x_90:
[----:B-----5:R-:W-:Y:S01]  /*4580*/  HADD2.F32 R4, -RZ, R114.H0_H0 ;  /* 0x20000072ff047230 */ /* 0x020fe20000004100 */
[----:B------:R-:W-:Y:S01]  /*4590*/  ISETP.GT.AND P6, PT, R3, 0x88, P6 ;  /* 0x000000880300780c */ /* 0x000fe200037c4270 */
[----:B------:R-:W-:Y:S01]  /*45a0*/  @P4 IMAD.MOV.U32 R5, RZ, RZ, R15 ;  /* 0x000000ffff054224 */ /* 0x000fe200078e000f */
[----:B------:R-:W-:Y:S02]  /*45b0*/  BSSY B1, `(.L_x_92) ;  /* 0x0000009000017945 */ /* 0x000fe40003800000 */
[----:B------:R-:W-:-:S04]  /*45c0*/  FMUL R4, R4, R89 ;  /* 0x0000005904047220 */ /* 0x000fc80000400000 */
[----:B------:R-:W-:-:S05]  /*45d0*/  FFMA R4, R25, R88, R4 ;  /* 0x0000005819047223 */ /* 0x000fca0000000004 */
[----:B------:R-:W-:-:S04]  /*45e0*/  F2FP.F16.F32.PACK_AB R4, RZ, R4 ;  /* 0x00000004ff04723e */ /* 0x000fc800000000ff */
[----:B------:R-:W-:Y:S01]  /*45f0*/  PRMT R6, R4, 0x7610, R6 ;  /* 0x0000761004067816 */ /* 0x000fe20000000006 */
[----:B------:R-:W-:-:S05]  /*4600*/  @P4 IMAD.MOV.U32 R4, RZ, RZ, R14 ;  /* 0x000000ffff044224 */ /* 0x000fca00078e000e */
[----:B------:R3:W-:Y:S01]  /*4610*/  @P4 STG.E.U16 desc[UR36][R4.64+0x2], R6 ;  /* 0x0000020604004986 */ /* 0x0007e2000c101524 */
[----:B------:R-:W-:Y:S05]  /*4620*/  @!P6 BRA `(.L_x_93) ;  /* 0x000000000004e947 */ /* 0x000fea0003800000 */
[----:B------:R4:W5:Y:S02]  /*4630*/  LDG.E.LTC128B.U16 R114, desc[UR36][R8.64] ;  /* 0x0000002408727981 */ /* 0x000964000c1e1520 */
.L_x_93:
[----:B------:R-:W-:Y:S05]  /*4640*/  BSYNC B1 ;  /* 0x0000000000017941 */ /* 0x000fea0003800000 */
.L_x_92:
[----:B---3-5:R-:W-:Y:S01]  /*4650*/  HADD2.F32 R4, -RZ, R114.H0_H0 ;  /* 0x20000072ff047230 */ /* 0x028fe20000004100 */
[----:B------:R-:W-:Y:S01]  /*4660*/  ISETP.NE.AND P4, PT, R117, RZ, PT ;  /* 0x000000ff7500720c */ /* 0x000fe20003f85270 */
[----:B------:R-:W-:Y:S03]  /*4670*/  BSSY B1, `(.L_x_94) ;  /* 0x0000008000017945 */ /* 0x000fe60003800000 */
[----:B------:R-:W-:Y:S01]  /*4680*/  FMUL R5, R4, R89 ;  /* 0x0000005904057220 */ /* 0x000fe20000400000 */
[----:B------:R-:W-:-:S03]  /*4690*/  ISETP.GT.AND P4, PT, R3, 0x88, P4 ;  /* 0x000000880300780c */ /* 0x000fc60002784270 */
[----:B------:R-:W-:-:S05]  /*46a0*/  FFMA R5, R26, R88, R5 ;  /* 0x000000581a057223 */ /* 0x000fca0000000005 */
[----:B------:R-:W-:-:S05]  /*46b0*/  F2FP.F16.F32.PACK_AB R5, RZ, R5 ;  /* 0x00000005ff05723e */ /* 0x000fca00000000ff */
[----:B------:R3:W-:Y:S01]  /*46c0*/  @P6 STG.E.U16 desc[UR36][R20.64], R5 ;  /* 0x0000000514006986 */ /* 0x0007e2000c101524 */
[----:B------:R-:W-:Y:S05]  /*46d0*/  @!P4 BRA `(.L_x_95) ;  /* 0x000000000004c947 */ /* 0x000fea0003800000 */
[----:B------:R0:W5:Y:S02]  /*46e0*/  LDG.E.LTC128B.U16 R114, desc[UR36][R12.64+0x2] ;  /* 0x000002240c727981 */ /* 0x000164000c1e1520 */
.L_x_95:
[----:B------:R-:W-:Y:S05]  /*46f0*/  BSYNC B1 ;  /* 0x0000000000017941 */ /* 0x000fea0003800000 */
.L_x_94:
[----:B-----5:R-:W-:Y:S01]  /*4700*/  HADD2.F32 R4, -RZ, R114.H0_H0 ;  /* 0x20000072ff047230 */ /* 0x020fe20000004100 */
[----:B------:R-:W-:Y:S01]  /*4710*/  ISETP.NE.AND P6, PT, R115, RZ, PT ;  /* 0x000000ff7300720c */ /* 0x000fe20003fc5270 */
[----:B------:R-:W-:Y:S03]  /*4720*/  BSSY B1, `(.L_x_96) ;  /* 0x0000008000017945 */ /* 0x000fe60003800000 */
[----:B------:R-:W-:-:S04]  /*4730*/  FMUL R4, R4, R89 ;  /* 0x0000005904047220 */ /* 0x000fc80000400000 */
[----:B------:R-:W-:-:S05]  /*4740*/  FFMA R4, R27, R88, R4 ;  /* 0x000000581b047223 */ /* 0x000fca0000000004 */
[----:B------:R-:W-:-:S05]  /*4750*/  F2FP.F16.F32.PACK_AB R4, RZ, R4 ;  /* 0x00000004ff04723e */ /* 0x000fca00000000ff */
[----:B------:R0:W-:Y:S01]  /*4760*/  @P4 STG.E.U16 desc[UR36][R64.64+0x2], R4 ;  /* 0x0000020440004986 */ /* 0x0001e2000c101524 */
[----:B------:R-:W-:-:S13]  /*4770*/  ISETP.GT.AND P4, PT, R3, 0x80, P6 ;  /* 0x000000800300780c */ /* 0x000fda0003784270 */
[----:B0-----:R-:W-:Y:S05]  /*4780*/  @!P4 BRA `(.L_x_97) ;  /* 0x000000000004c947 */ /* 0x001fea0003800000 */
[----:B------:R0:W5:Y:S02]  /*4790*/  LDG.E.LTC128B.U16 R114, desc[UR36][R60.64+0x10] ;  /* 0x000010243c727981 */ /* 0x000164000c1e1520 */
.L_x_97:
[----:B------:R-:W-:Y:S05]  /*47a0*/  BSYNC B1 ;  /* 0x0000000000017941 */ /* 0x000fea0003800000 */
.L_x_96:
[----:B-----5:R-:W-:Y:S01]  /*47b0*/  HADD2.F32 R4, -RZ, R114.H0_H0 ;  /* 0x20000072ff047230 */ /* 0x020fe20000004100 */
[----:B------:R-:W-:Y:S01]  /*47c0*/  ISETP.NE.AND P6, PT, R118, RZ, PT ;  /* 0x000000ff7600720c */ /* 0x000fe20003fc5270 */
[----:B------:R-:W-:Y:S03]  /*47d0*/  BSSY B1, `(.L_x_98) ;  /* 0x000000b000017945 */ /* 0x000fe60003800000 */
[----:B---3--:R-:W-:Y:S01]  /*47e0*/  FMUL R5, R4, R89 ;  /* 0x0000005904057220 */ /* 0x008fe20000400000 */
[----:B------:R-:W-:-:S03]  /*47f0*/  @P4 IMAD.MOV.U32 R4, RZ, RZ, R14 ;  /* 0x000000ffff044224 */ /* 0x000fc600078e000e */
[----:B------:R-:W-:-:S05]  /*4800*/  FFMA R5, R28, R88, R5 ;  /* 0x000000581c057223 */ /* 0x000fca0000000005 */
[----:B------:R-:W-:-:S04]  /*4810*/  F2FP.F16.F32.PACK_AB R5, RZ, R5 ;  /* 0x00000005ff05723e */ /* 0x000fc800000000ff */
[----:B------:R-:W-:Y:S01]  /*4820*/  PRMT R6, R5, 0x7610, R6 ;  /* 0x0000761005067816 */ /* 0x000fe20000000006 */
[----:B------:R-:W-:-:S05]  /*4830*/  @P4 IMAD.MOV.U32 R5, RZ, RZ, R15 ;  /* 0x000000ffff054224 */ /* 0x000fca00078e000f */
[----:B------:R3:W-:Y:S01]  /*4840*/  @P4 STG.E.U16 desc[UR36][R4.64+0x10], R6 ;  /* 0x0000100604004986 */ /* 0x0007e2000c101524 */
[----:B------:R-:W-:-:S13]  /*4850*/  ISETP.GT.AND P4, PT, R3, 0x80, P6 ;  /* 0x000000800300780c */ /* 0x000fda0003784270 */
[----:B---3--:R-:W-:Y:S05]  /*4860*/  @!P4 BRA `(.L_x_99) ;  /* 0x000000000004c947 */ /* 0x008fea0003800000 */
[----:B------:R3:W5:Y:S02]  /*4870*/  LDG.E.LTC128B.U16 R114, desc[UR36][R60.64+0x12] ;  /* 0x000012243c727981 */ /* 0x000764000c1e1520 */
.L_x_99:
[----:B------:R-:W-:Y:S05]  /*4880*/  BSYNC B1 ;  /* 0x0000000000017941 */ /* 0x000fea0003800000 */
.L_x_98:
[----:B-----5:R-:W-:Y:S01]  /*4890*/  HADD2.F32 R4, -RZ, R114.H0_H0 ;  /* 0x20000072ff047230 */ /* 0x020fe20000004100 */
[----:B------:R-:W-:Y:S01]  /*48a0*/  BSSY B1, `(.L_x_100) ;  /* 0x000000c000017945 */ /* 0x000fe20003800000 */
[----:B------:R-:W-:-:S03]  /*48b0*/  @P4 IMAD.MOV.U32 R5, RZ, RZ, R15 ;  /* 0x000000ffff054224 */ /* 0x000fc600078e000f */
[----:B------:R-:W-:-:S04]  /*48c0*/  FMUL R4, R4, R89 ;  /* 0x0000005904047220 */ /* 0x000fc80000400000 */
[----:B------:R-:W-:-:S05]  /*48d0*/  FFMA R4, R29, R88, R4 ;  /* 0x000000581d047223 */ /* 0x000fca0000000004 */
[----:B------:R-:W-:-:S04]  /*48e0*/  F2FP.F16.F32.PACK_AB R4, RZ, R4 ;  /* 0x00000004ff04723e */ /* 0x000fc800000000ff */
[----:B------:R-:W-:Y:S01]  /*48f0*/  PRMT R6, R4, 0x7610, R6 ;  /* 0x0000761004067816 */ /* 0x000fe20000000006 */
[----:B------:R-:W-:-:S05]  /*4900*/  @P4 IMAD.MOV.U32 R4, RZ, RZ, R14 ;  /* 0x000000ffff044224 */ /* 0x000fca00078e000e */
[----:B------:R0:W-:Y:S01]  /*4910*/  @P4 STG.E.U16 desc[UR36][R4.64+0x12], R6 ;  /* 0x0000120604004986 */ /* 0x0001e2000c101524 */
[----:B------:R-:W-:-:S04]  /*4920*/  ISETP.NE.AND P4, PT, R115, RZ, PT ;  /* 0x000000ff7300720c */ /* 0x000fc80003f85270 */
[----:B------:R-:W-:-:S13]  /*4930*/  ISETP.GT.AND P4, PT, R3, 0x88, P4 ;  /* 0x000000880300780c */ /* 0x000fda0002784270 */
[----:B0-----:R-:W-:Y:S05]  /*4940*/  @!P4 BRA `(.L_x_101) ;  /* 0x000000000004c947 */ /* 0x001fea0003800000 */
[----:B------:R0:W5:Y:S02]  /*4950*/  LDG.E.LTC128B.U16 R114, desc[UR36][R12.64+0x10] ;  /* 0x000010240c727981 */ /* 0x000164000c1e1520 */
.L_x_101:
[----:B------:R-:W-:Y:S05]  /*4960*/  BSYNC B1 ;  /* 0x0000000000017941 */ /* 0x000fea0003800000 */
.L_x_100:
        /* <DEDUP_REMOVED lines=9> */
.L_x_103:
[----:B------:R-:W-:Y:S05]  /*4a00*/  BSYNC B1 ;  /* 0x0000000000017941 */ /* 0x000fea0003800000 */
.L_x_102:
[----:B-----5:R-:W-:Y:S01]  /*4a10*/  HADD2.F32 R4, -RZ, R114.H0_H0 ;  /* 0x20000072ff047230 */ /* 0x020fe20000004100 */
[----:B------:R-:W-:Y:S01]  /*4a20*/  ISETP.NE.AND P6, PT, R119, RZ, PT ;  /* 0x000000ff7700720c */ /* 0x000fe20003fc5270 */
        /* <DEDUP_REMOVED lines=8> */
[----:B------:R-:W-:-:S13]  /*4ab0*/  ISETP.GT.AND P4, PT, R3, 0x80, P6 ;  /* 0x000000800300780c */ /* 0x000fda0003784270 */
[----:B0-----:R-:W-:Y:S05]  /*4ac0*/  @!P4 BRA `(.L_x_105) ;  /* 0x000000000004c947 */ /* 0x001fea0003800000 */
[----:B------:R0:W5:Y:S02]  /*4ad0*/  LDG.E.LTC128B.U16 R114, desc[UR36][R60.64+0x20] ;  /* 0x000020243c727981 */ /* 0x000164000c1e1520 */
.L_x_105:
[----:B------:R-:W-:Y:S05]  /*4ae0*/  BSYNC B1 ;  /* 0x0000000000017941 */ /* 0x000fea0003800000 */
.L_x_104:
[----:B-----5:R-:W-:Y:S01]  /*4af0*/  HADD2.F32 R4, -RZ, R114.H0_H0 ;  /* 0x20000072ff047230 */ /* 0x020fe20000004100 */
[----:B------:R-:W-:Y:S01]  /*4b00*/  ISETP.NE.AND P6, PT, R101, RZ, PT ;  /* 0x000000ff6500720c */ /* 0x000fe20003fc5270 */
[----:B------:R-:W-:Y:S03]  /*4b10*/  BSSY B1, `(.L_x_106) ;  /* 0x000000b000017945 */ /* 0x000fe60003800000 */
[----:B------:R-:W-:Y:S01]  /*4b20*/  FMUL R5, R4, R89 ;  /* 0x0000005904057220 */ /* 0x000fe20000400000 */
[----:B------:R-:W-:-:S03]  /*4b30*/  @P4 IMAD.MOV.U32 R4, RZ, RZ, R14 ;  /* 0x000000ffff044224 */ /* 0x000fc600078e000e */
        /* <DEDUP_REMOVED lines=8> */
.L_x_107:
[----:B------:R-:W-:Y:S05]  /*4bc0*/  BSYNC B1 ;  /* 0x0000000000017941 */ /* 0x000fea0003800000 */
.L_x_106:
        /* <DEDUP_REMOVED lines=13> */
.L_x_109:
[----:B------:R-:W-:Y:S05]  /*4ca0*/  BSYNC B1 ;  /* 0x0000000000017941 */ /* 0x000fea0003800000 */
.L_x_108:
[----:B-----5:R-:W-:Y:S01]  /*4cb0*/  HADD2.F32 R4, -RZ, R114.H0_H0 ;  /* 0x20000072ff047230 */ /* 0x020fe20000004100 */
[----:B------:R-:W-:Y:S04]  /*4cc0*/  BSSY B1, `(.L_x_110) ;  /* 0x000000b000017945 */ /* 0x000fe80003800000 */
        /* <DEDUP_REMOVED lines=10> */
.L_x_111:
[----:B------:R-:W-:Y:S05]  /*4d70*/  BSYNC B1 ;  /* 0x0000000000017941 */ /* 0x000fea0003800000 */
.L_x_110:
        /* <DEDUP_REMOVED lines=13> */
.L_x_113:
[----:B------:R-:W-:Y:S05]  /*4e50*/  BSYNC B1 ;  /* 0x0000000000017941 */ /* 0x000fea0003800000 */
.L_x_112:
        /* <DEDUP_REMOVED lines=13> */
.L_x_115:
[----:B------:R-:W-:Y:S05]  /*4f30*/  BSYNC B1 ;  /* 0x0000000000017941 */ /* 0x000fea0003800000 */
.L_x_114:
        /* <DEDUP_REMOVED lines=13> */
.L_x_117:
[----:B------:R-:W-:Y:S05]  /*5010*/  BSYNC B1 ;  /* 0x0000000000017941 */ /* 0x000fea0003800000 */
.L_x_116:
        /* <DEDUP_REMOVED lines=12> */
.L_x_119:
[----:B------:R-:W-:Y:S05]  /*50e0*/  BSYNC B1 ;  /* 0x0000000000017941 */ /* 0x000fea0003800000 */
.L_x_118:
        /* <DEDUP_REMOVED lines=13> */
.L_x_121:
[----:B------:R-:W-:Y:S05]  /*51c0*/  BSYNC B1 ;  /* 0x0000000000017941 */ /* 0x000fea0003800000 */
.L_x_120:
        /* <DEDUP_REMOVED lines=13> */
.L_x_123:
[----:B------:R-:W-:Y:S05]  /*52a0*/  BSYNC B1 ;  /* 0x0000000000017941 */ /* 0x000fea0003800000 */
.L_x_122:
        /* <DEDUP_REMOVED lines=13> */
.L_x_125:
[----:B------:R-:W-:Y:S05]  /*5380*/  BSYNC B1 ;  /* 0x0000000000017941 */ /* 0x000fea0003800000 */
.L_x_124:
        /* <DEDUP_REMOVED lines=12> */
.L_x_127:
[----:B------:R-:W-:Y:S05]  /*5450*/  BSYNC B1 ;  /* 0x0000000000017941 */ /* 0x000fea0003800000 */
.L_x_126:
        /* <DEDUP_REMOVED lines=13> */
.L_x_129:
[----:B------:R-:W-:Y:S05]  /*5530*/  BSYNC B1 ;  /* 0x0000000000017941 */ /* 0x000fea0003800000 */
.L_x_128:
        /* <DEDUP_REMOVED lines=12> */
.L_x_131:
[----:B------:R-:W-:Y:S05]  /*5600*/  BSYNC B1 ;  /* 0x0000000000017941 */ /* 0x000fea0003800000 */
.L_x_130:
[----:B-----5:R-:W-:Y:S01]  /*5610*/  HADD2.F32 R4, -RZ, R114.H0_H0 ;  /* 0x20000072ff047230 */ /* 0x020fe20000004100 */
[----:B------:R-:W-:Y:S01]  /*5620*/  @P4 MOV R5, R15 ;  /* 0x0000000f00054202 */ /* 0x000fe20000000f00 */
[----:B------:R-:W-:Y:S03]  /*5630*/  BSSY B1, `(.L_x_132) ;  /* 0x000000a000017945 */ /* 0x000fe60003800000 */
        /* <DEDUP_REMOVED lines=9> */
.L_x_133:
[----:B------:R-:W-:Y:S05]  /*56d0*/  BSYNC B1 ;  /* 0x0000000000017941 */ /* 0x000fea0003800000 */
.L_x_132:
[----:B-----5:R-:W-:Y:S01]  /*56e0*/  HADD2.F32 R4, -RZ, R114.H0_H0 ;  /* 0x20000072ff047230 */ /* 0x020fe20000004100 */
[----:B------:R-:W-:Y:S01]  /*56f0*/  ISETP.GT.AND P5, PT, R3, 0x88, P5 ;  /* 0x000000880300780c */ /* 0x000fe20002fa4270 */
        /* <DEDUP_REMOVED lines=8> */
[----:B------:R-:W-:Y:S05]  /*5780*/  @!P5 BRA `(.L_x_135) ;  /* 0x000000000004d947 */ /* 0x000fea0003800000 */
[----:B------:R0:W5:Y:S02]  /*5790*/  LDG.E.LTC128B.U16 R114, desc[UR36][R12.64+0x52] ;  /* 0x000052240c727981 */ /* 0x000164000c1e1520 */
.L_x_135:
[----:B------:R-:W-:Y:S05]  /*57a0*/  BSYNC B1 ;  /* 0x0000000000017941 */ /* 0x000fea0003800000 */
.L_x_134:
[----:B0----5:R-:W-:Y:S01]  /*57b0*/  HADD2.F32 R4, -RZ, R114.H0_H0 ;  /* 0x20000072ff047230 */ /* 0x021fe20000004100 */
        /* <DEDUP_REMOVED lines=11> */
.L_x_137:
[----:B------:R-:W-:Y:S05]  /*5870*/  BSYNC B1 ;  /* 0x0000000000017941 */ /* 0x000fea0003800000 */
.L_x_136:
[----:B0----5:R-:W-:Y:S01]  /*5880*/  HADD2.F32 R4, -RZ, R114.H0_H0 ;  /* 0x20000072ff047230 */ /* 0x021fe20000004100 */
        /* <DEDUP_REMOVED lines=11> */
.L_x_139:
[----:B------:R-:W-:Y:S05]  /*5940*/  BSYNC B1 ;  /* 0x0000000000017941 */ /* 0x000fea0003800000 */
.L_x_138:
        /* <DEDUP_REMOVED lines=12> */
.L_x_141:
[----:B------:R-:W-:Y:S05]  /*5a10*/  BSYNC B1 ;  /* 0x0000000000017941 */ /* 0x000fea0003800000 */
.L_x_140:
        /* <DEDUP_REMOVED lines=12> */
.L_x_143:
[----:B------:R-:W-:Y:S05]  /*5ae0*/  BSYNC B1 ;  /* 0x0000000000017941 */ /* 0x000fea0003800000 */
.L_x_142:
        /* <DEDUP_REMOVED lines=12> */
.L_x_145:
[----:B------:R-:W-:Y:S05]  /*5bb0*/  BSYNC B1 ;  /* 0x0000000000017941 */ /* 0x000fea0003800000 */
.L_x_144:
        /* <DEDUP_REMOVED lines=12> */
.L_x_147:
[----:B------:R-:W-:Y:S05]  /*5c80*/  BSYNC B1 ;  /* 0x0000000000017941 */ /* 0x000fea0003800000 */
.L_x_146:
        /* <DEDUP_REMOVED lines=9> */
.L_x_149:
[----:B------:R-:W-:Y:S05]  /*5d20*/  BSYNC B1 ;  /* 0x0000000000017941 */ /* 0x000fea0003800000 */
.L_x_148:
        /* <DEDUP_REMOVED lines=12> */
.L_x_151:
[----:B------:R-:W-:Y:S05]  /*5df0*/  BSYNC B1 ;  /* 0x0000000000017941 */ /* 0x000fea0003800000 */
.L_x_150:
[----:B------:R-:W-:Y:S05]  /*5e00*/  @!P0 BRA `(.L_x_152) ;  /* 0x0000001400848947 */ /* 0x000fea0003800000 */
[----:B-----5:R-:W-:-:S05]  /*5e10*/  HADD2.F32 R114, -RZ, R114.H0_H0 ;  /* 0x20000072ff727230 */ /* 0x020fca0000004100 */
[----:B------:R-:W-:-:S04]  /*5e20*/  FMUL R114, R114, R89 ;  /* 0x0000005972727220 */ /* 0x000fc80000400000 */
[----:B------:R-:W-:-:S05]  /*5e30*/  FFMA R114, R55, R88, R114 ;  /* 0x0000005837727223 */ /* 0x000fca0000000072 */
[----:B------:R-:W-:-:S05]  /*5e40*/  F2FP.F16.F32.PACK_AB R114, RZ, R114 ;  /* 0x00000072ff72723e */ /* 0x000fca00000000ff */
[----:B------:R0:W-:Y:S01]  /*5e50*/  STG.E.U16 desc[UR36][R10.64+0x72], R114 ;  /* 0x000072720a007986 */ /* 0x0001e2000c101524 */
[----:B------:R-:W-:Y:S05]  /*5e60*/  BRA `(.L_x_152) ;  /* 0x00000014006c7947 */ /* 0x000fea0003800000 */
.L_x_29:
[----:B------:R-:W-:Y:S01]  /*5e70*/  ULDC.64 UR4, c[0x0][0x5c0] ;  /* 0x0001700000047ab9 */ /* 0x000fe20000000a00 */
[-C--:B------:R-:W-:Y:S01]  /*5e80*/  FMUL R56, R56, R88.reuse ;  /* 0x0000005838387220 */ /* 0x080fe20000400000 */
[----:B------:R-:W-:Y:S01]  /*5e90*/  LEA R10, P1, R112, UR4, 0x1 ;  /* 0x00000004700a7c11 */ /* 0x000fe2000f8208ff */
[----:B------:R-:W-:Y:S01]  /*5ea0*/  IMAD.SHL.U32 R7, R94, 0x2, RZ ;  /* 0x000000025e077824 */ /* 0x000fe200078e00ff */
[----:B------:R-:W-:Y:S01]  /*5eb0*/  ISETP.GT.AND P3, PT, R4, 0x1, PT ;  /* 0x000000010400780c */ /* 0x000fe20003f64270 */
[----:B------:R-:W-:Y:S01]  /*5ec0*/  FMUL R57, R57, R88 ;  /* 0x0000005839397220 */ /* 0x000fe20000400000 */
[----:B------:R-:W-:Y:S01]  /*5ed0*/  F2FP.F16.F32.PACK_AB R56, RZ, R56 ;  /* 0x00000038ff38723e */ /* 0x000fe200000000ff */
[-C--:B------:R-:W-:Y:S01]  /*5ee0*/  FMUL R58, R58, R88.reuse ;  /* 0x000000583a3a7220 */ /* 0x080fe20000400000 */
[----:B------:R-:W-:Y:S01]  /*5ef0*/  LEA.HI.X R11, R112, UR5, R105, 0x1, P1 ;  /* 0x00000005700b7c11 */ /* 0x000fe200088f0c69 */
[-C--:B------:R-:W-:Y:S01]  /*5f00*/  FMUL R59, R59, R88.reuse ;  /* 0x000000583b3b7220 */ /* 0x080fe20000400000 */
[----:B------:R-:W-:Y:S01]  /*5f10*/  ISETP.GT.AND P1, PT, R3, RZ, P3 ;  /* 0x000000ff0300720c */ /* 0x000fe20001f24270 */
[----:B------:R-:W-:Y:S01]  /*5f20*/  IMAD.SHL.U32 R19, R95, 0x2, RZ ;  /* 0x000000025f137824 */ /* 0x000fe200078e00ff */
[----:B------:R-:W-:Y:S01]  /*5f30*/  ISETP.GT.AND P2, PT, R3, 0x8, P6 ;  /* 0x000000080300780c */ /* 0x000fe20003744270 */
[----:B------:R-:W-:Y:S01]  /*5f40*/  @P0 STG.E.U16 desc[UR36][R10.64], R56 ;  /* 0x000000380a000986 */ /* 0x000fe2000c101524 */
[----:B------:R-:W-:Y:S01]  /*5f50*/  SHF.L.U64.HI R5, R94, 0x1, R93 ;  /* 0x000000015e057819 */ /* 0x000fe2000001025d */
[----:B------:R-:W-:Y:S01]  /*5f60*/  FMUL R60, R60, R88 ;  /* 0x000000583c3c7220 */ /* 0x000fe20000400000 */
[----:B------:R-:W-:Y:S01]  /*5f70*/  IADD3 R8, P0, R7, R10, RZ ;  /* 0x0000000a07087210 */ /* 0x000fe20007f1e0ff */
[-C--:B------:R-:W-:Y:S01]  /*5f80*/  FMUL R61, R61, R88.reuse ;  /* 0x000000583d3d7220 */ /* 0x080fe20000400000 */
[----:B------:R-:W-:Y:S01]  /*5f90*/  F2FP.F16.F32.PACK_AB R57, RZ, R57 ;  /* 0x00000039ff39723e */ /* 0x000fe200000000ff */
[----:B------:R-:W-:Y:S01]  /*5fa0*/  FMUL R63, R63, R88 ;  /* 0x000000583f3f7220 */ /* 0x000fe20000400000 */
[----:B------:R-:W-:Y:S01]  /*5fb0*/  F2FP.F16.F32.PACK_AB R58, RZ, R58 ;  /* 0x0000003aff3a723e */ /* 0x000fe200000000ff */
[----:B------:R-:W-:Y:S01]  /*5fc0*/  IMAD.X R9, R5, 0x1, R11, P0 ;  /* 0x0000000105097824 */ /* 0x000fe200000e060b */
[----:B------:R-:W-:Y:S01]  /*5fd0*/  ISETP.GT.AND P0, PT, R3, 0x8, P3 ;  /* 0x000000080300780c */ /* 0x000fe20001f04270 */
[----:B------:R-:W-:Y:S01]  /*5fe0*/  @P1 STG.E.U16 desc[UR36][R10.64+0x2], R57 ;  /* 0x000002390a001986 */ /* 0x000fe2000c101524 */
[----:B------:R-:W-:Y:S01]  /*5ff0*/  F2FP.F16.F32.PACK_AB R59, RZ, R59 ;  /* 0x0000003bff3b723e */ /* 0x000fe200000000ff */
[----:B------:R-:W-:Y:S01]  /*6000*/  FMUL R62, R62, R88 ;  /* 0x000000583e3e7220 */ /* 0x000fe20000400000 */
[----:B------:R-:W-:Y:S01]  /*6010*/  SHF.L.U64.HI R13, R95, 0x1, R92 ;  /* 0x000000015f0d7819 */ /* 0x000fe2000001025c */
[----:B------:R-:W-:Y:S01]  /*6020*/  @P2 STG.E.U16 desc[UR36][R8.64], R58 ;  /* 0x0000003a08002986 */ /* 0x000fe2000c101524 */
[----:B------:R-:W-:Y:S01]  /*6030*/  IADD3 R6, P1, P2, R19, R10, R7 ;  /* 0x0000000a13067210 */ /* 0x000fe20007a3e007 */
[-C--:B------:R-:W-:Y:S01]  /*6040*/  FMUL R64, R64, R88.reuse ;  /* 0x0000005840407220 */ /* 0x080fe20000400000 */
[C---:B------:R-:W-:Y:S01]  /*6050*/  ISETP.GT.AND P4, PT, R4.reuse, 0x8, PT ;  /* 0x000000080400780c */ /* 0x040fe20003f84270 */
[-C--:B------:R-:W-:Y:S01]  /*6060*/  FMUL R65, R65, R88.reuse ;  /* 0x0000005841417220 */ /* 0x080fe20000400000 */
[----:B------:R-:W-:Y:S01]  /*6070*/  ISETP.GT.AND P3, PT, R4, 0x9, PT ;  /* 0x000000090400780c */ /* 0x000fe20003f64270 */
[-C--:B------:R-:W-:Y:S01]  /*6080*/  FMUL R66, R66, R88.reuse ;  /* 0x0000005842427220 */ /* 0x080fe20000400000 */
[----:B------:R-:W-:Y:S01]  /*6090*/  IADD3.X R7, R13, R11, R5, P1, P2 ;  /* 0x0000000b0d077210 */ /* 0x000fe20000fe4405 */
[----:B------:R-:W-:Y:S01]  /*60a0*/  @P0 STG.E.U16 desc[UR36][R8.64+0x2], R59 ;  /* 0x0000023b08000986 */ /* 0x000fe2000c101524 */
[----:B------:R-:W-:Y:S01]  /*60b0*/  ISETP.GT.AND P1, PT, R3, RZ, P4 ;  /* 0x000000ff0300720c */ /* 0x000fe20002724270 */
[-C--:B------:R-:W-:Y:S01]  /*60c0*/  FMUL R67, R67, R88.reuse ;  /* 0x0000005843437220 */ /* 0x080fe20000400000 */
[----:B------:R-:W-:Y:S01]  /*60d0*/  ISETP.GT.AND P0, PT, R3, RZ, P3 ;  /* 0x000000ff0300720c */ /* 0x000fe20001f04270 */
[----:B------:R-:W-:Y:S01]  /*60e0*/  FMUL R68, R68, R88 ;  /* 0x0000005844447220 */ /* 0x000fe20000400000 */
[----:B------:R-:W-:Y:S01]  /*60f0*/  F2FP.F16.F32.PACK_AB R60, RZ, R60 ;  /* 0x0000003cff3c723e */ /* 0x000fe200000000ff */
[-C--:B------:R-:W-:Y:S01]  /*6100*/  FMUL R69, R69, R88.reuse ;  /* 0x0000005845457220 */ /* 0x080fe20000400000 */
[----:B------:R-:W-:Y:S01]  /*6110*/  F2FP.F16.F32.PACK_AB R61, RZ, R61 ;  /* 0x0000003dff3d723e */ /* 0x000fe200000000ff */
[-C--:B------:R-:W-:Y:S01]  /*6120*/  FMUL R70, R70, R88.reuse ;  /* 0x0000005846467220 */ /* 0x080fe20000400000 */
[----:B------:R-:W-:Y:S01]  /*6130*/  F2FP.F16.F32.PACK_AB R63, RZ, R63 ;  /* 0x0000003fff3f723e */ /* 0x000fe200000000ff */
[----:B------:R-:W-:Y:S01]  /*6140*/  FMUL R71, R71, R88 ;  /* 0x0000005847477220 */ /* 0x000fe20000400000 */
[----:B------:R-:W-:Y:S01]  /*6150*/  F2FP.F16.F32.PACK_AB R62, RZ, R62 ;  /* 0x0000003eff3e723e */ /* 0x000fe200000000ff */
[----:B------:R-:W-:Y:S01]  /*6160*/  FMUL R72, R72, R88 ;  /* 0x0000005848487220 */ /* 0x000fe20000400000 */
[----:B------:R-:W-:Y:S01]  /*6170*/  F2FP.F16.F32.PACK_AB R64, RZ, R64 ;  /* 0x00000040ff40723e */ /* 0x000fe200000000ff */
[----:B------:R-:W-:Y:S01]  /*6180*/  @P1 STG.E.U16 desc[UR36][R10.64+0x10], R60 ;  /* 0x0000103c0a001986 */ /* 0x000fe2000c101524 */
[----:B------:R-:W-:Y:S01]  /*6190*/  ISETP.GT.AND P1, PT, R3, 0x8, P4 ;  /* 0x000000080300780c */ /* 0x000fe20002724270 */
[-C--:B------:R-:W-:Y:S01]  /*61a0*/  FMUL R73, R73, R88.reuse ;  /* 0x0000005849497220 */ /* 0x080fe20000400000 */
[----:B------:R-:W-:Y:S01]  /*61b0*/  ISETP.GT.AND P2, PT, R4, 0x11, PT ;  /* 0x000000110400780c */ /* 0x000fe20003f44270 */
[----:B------:R-:W-:Y:S01]  /*61c0*/  @P0 STG.E.U16 desc[UR36][R10.64+0x12], R61 ;  /* 0x0000123d0a000986 */ /* 0x000fe2000c101524 */
[----:B------:R-:W-:Y:S01]  /*61d0*/  ISETP.GT.AND P0, PT, R3, 0x8, P3 ;  /* 0x000000080300780c */ /* 0x000fe20001f04270 */
[-C--:B------:R-:W-:Y:S01]  /*61e0*/  FMUL R74, R74, R88.reuse ;  /* 0x000000584a4a7220 */ /* 0x080fe20000400000 */
[----:B------:R-:W-:Y:S01]  /*61f0*/  ISETP.GT.AND P3, PT, R4, 0x10, PT ;  /* 0x000000100400780c */ /* 0x000fe20003f64270 */
[-C--:B------:R-:W-:Y:S01]  /*6200*/  FMUL R75, R75, R88.reuse ;  /* 0x000000584b4b7220 */ /* 0x080fe20000400000 */
[----:B------:R-:W-:Y:S01]  /*6210*/  F2FP.F16.F32.PACK_AB R65, RZ, R65 ;  /* 0x00000041ff41723e */ /* 0x000fe200000000ff */
[----:B------:R-:W-:Y:S01]  /*6220*/  FMUL R76, R76, R88 ;  /* 0x000000584c4c7220 */ /* 0x000fe20000400000 */
[----:B------:R-:W-:Y:S01]  /*6230*/  F2FP.F16.F32.PACK_AB R66, RZ, R66 ;  /* 0x00000042ff42723e */ /* 0x000fe200000000ff */
[----:B------:R-:W-:Y:S01]  /*6240*/  FMUL R77, R77, R88 ;  /* 0x000000584d4d7220 */ /* 0x000fe20000400000 */
[----:B------:R-:W-:Y:S01]  /*6250*/  F2FP.F16.F32.PACK_AB R67, RZ, R67 ;  /* 0x00000043ff43723e */ /* 0x000fe200000000ff */
[----:B------:R-:W-:Y:S01]  /*6260*/  @P1 STG.E.U16 desc[UR36][R8.64+0x10], R62 ;  /* 0x0000103e08001986 */ /* 0x000fe2000c101524 */
[----:B------:R-:W-:Y:S01]  /*6270*/  F2FP.F16.F32.PACK_AB R68, RZ, R68 ;  /* 0x00000044ff44723e */ /* 0x000fe200000000ff */
[-C--:B------:R-:W-:Y:S01]  /*6280*/  FMUL R78, R78, R88.reuse ;  /* 0x000000584e4e7220 */ /* 0x080fe20000400000 */
[----:B------:R-:W-:Y:S01]  /*6290*/  ISETP.GT.AND P1, PT, R4, 0x19, PT ;  /* 0x000000190400780c */ /* 0x000fe20003f24270 */
[----:B------:R-:W-:Y:S01]  /*62a0*/  @P0 STG.E.U16 desc[UR36][R8.64+0x12], R63 ;  /* 0x0000123f08000986 */ /* 0x000fe2000c101524 */
[----:B------:R-:W-:Y:S01]  /*62b0*/  ISETP.GT.AND P0, PT, R3, RZ, P3 ;  /* 0x000000ff0300720c */ /* 0x000fe20001f04270 */
[-C--:B------:R-:W-:Y:S01]  /*62c0*/  FMUL R79, R79, R88.reuse ;  /* 0x000000584f4f7220 */ /* 0x080fe20000400000 */
[----:B------:R-:W-:Y:S01]  /*62d0*/  F2FP.F16.F32.PACK_AB R69, RZ, R69 ;  /* 0x00000045ff45723e */ /* 0x000fe200000000ff */
[----:B------:R-:W-:Y:S01]  /*62e0*/  FMUL R80, R80, R88 ;  /* 0x0000005850507220 */ /* 0x000fe20000400000 */
[----:B------:R-:W-:Y:S01]  /*62f0*/  F2FP.F16.F32.PACK_AB R70, RZ, R70 ;  /* 0x00000046ff46723e */ /* 0x000fe200000000ff */
        /* <DEDUP_REMOVED lines=8> */
[----:B------:R-:W-:Y:S01]  /*6380*/  @P0 STG.E.U16 desc[UR36][R10.64+0x20], R64 ;  /* 0x000020400a000986 */ /* 0x000fe2000c101524 */
[----:B------:R-:W-:Y:S01]  /*6390*/  ISETP.GT.AND P0, PT, R3, RZ, P2 ;  /* 0x000000ff0300720c */ /* 0x000fe20001704270 */
[-C--:B------:R-:W-:Y:S01]  /*63a0*/  FMUL R85, R85, R88.reuse ;  /* 0x0000005855557220 */ /* 0x080fe20000400000 */
[----:B------:R-:W-:Y:S01]  /*63b0*/  F2FP.F16.F32.PACK_AB R75, RZ, R75 ;  /* 0x0000004bff4b723e */ /* 0x000fe200000000ff */
[-C--:B------:R-:W-:Y:S01]  /*63c0*/  FMUL R86, R86, R88.reuse ;  /* 0x0000005856567220 */ /* 0x080fe20000400000 */
[----:B------:R-:W-:Y:S01]  /*63d0*/  ISETP.GT.AND P5, PT, R4, 0x28, PT ;  /* 0x000000280400780c */ /* 0x000fe20003fa4270 */
[----:B------:R-:W-:Y:S01]  /*63e0*/  FMUL R87, R87, R88 ;  /* 0x0000005857577220 */ /* 0x000fe20000400000 */
[----:B------:R-:W-:Y:S01]  /*63f0*/  F2FP.F16.F32.PACK_AB R76, RZ, R76 ;  /* 0x0000004cff4c723e */ /* 0x000fe200000000ff */
[-C--:B------:R-:W-:Y:S01]  /*6400*/  FMUL R24, R24, R88.reuse ;  /* 0x0000005818187220 */ /* 0x080fe20000400000 */
[----:B------:R-:W-:Y:S01]  /*6410*/  ISETP.GT.AND P4, PT, R4, 0x29, PT ;  /* 0x000000290400780c */ /* 0x000fe20003f84270 */
[-C--:B------:R-:W-:Y:S01]  /*6420*/  FMUL R25, R25, R88.reuse ;  /* 0x0000005819197220 */ /* 0x080fe20000400000 */
[----:B------:R-:W-:Y:S01]  /*6430*/  F2FP.F16.F32.PACK_AB R77, RZ, R77 ;  /* 0x0000004dff4d723e */ /* 0x000fe200000000ff */
[----:B------:R-:W-:Y:S01]  /*6440*/  FMUL R26, R26, R88 ;  /* 0x000000581a1a7220 */ /* 0x000fe20000400000 */
[----:B------:R-:W-:Y:S01]  /*6450*/  F2FP.F16.F32.PACK_AB R78, RZ, R78 ;  /* 0x0000004eff4e723e */ /* 0x000fe200000000ff */
[----:B------:R-:W-:Y:S01]  /*6460*/  @P0 STG.E.U16 desc[UR36][R10.64+0x22], R65 ;  /* 0x000022410a000986 */ /* 0x000fe2000c101524 */
[----:B------:R-:W-:Y:S01]  /*6470*/  ISETP.GT.AND P0, PT, R3, 0x8, P3 ;  /* 0x000000080300780c */ /* 0x000fe20001f04270 */
[-C--:B------:R-:W-:Y:S01]  /*6480*/  FMUL R27, R27, R88.reuse ;  /* 0x000000581b1b7220 */ /* 0x080fe20000400000 */
[----:B------:R-:W-:Y:S01]  /*6490*/  F2FP.F16.F32.PACK_AB R79, RZ, R79 ;  /* 0x0000004fff4f723e */ /* 0x000fe200000000ff */
[-C--:B------:R-:W-:Y:S01]  /*64a0*/  FMUL R28, R28, R88.reuse ;  /* 0x000000581c1c7220 */ /* 0x080fe20000400000 */
[----:B------:R-:W-:Y:S01]  /*64b0*/  ISETP.GT.AND P3, PT, R4, 0x30, PT ;  /* 0x000000300400780c */ /* 0x000fe20003f64270 */
        /* <DEDUP_REMOVED lines=8> */
[----:B------:R-:W-:Y:S01]  /*6540*/  @P0 STG.E.U16 desc[UR36][R8.64+0x20], R66 ;  /* 0x0000204208000986 */ /* 0x000fe2000c101524 */
[----:B------:R-:W-:Y:S01]  /*6550*/  ISETP.GT.AND P0, PT, R3, 0x8, P2 ;  /* 0x000000080300780c */ /* 0x000fe20001704270 */
[-C--:B------:R-:W-:Y:S01]  /*6560*/  FMUL R33, R33, R88.reuse ;  /* 0x0000005821217220 */ /* 0x080fe20000400000 */
[----:B------:R-:W-:Y:S01]  /*6570*/  ISETP.GT.AND P2, PT, R4, 0x18, PT ;  /* 0x000000180400780c */ /* 0x000fe20003f44270 */
[----:B------:R-:W-:Y:S01]  /*6580*/  FMUL R34, R34, R88 ;  /* 0x0000005822227220 */ /* 0x000fe20000400000 */
[----:B------:R-:W-:Y:S01]  /*6590*/  F2FP.F16.F32.PACK_AB R84, RZ, R84 ;  /* 0x00000054ff54723e */ /* 0x000fe200000000ff */
[-C--:B------:R-:W-:Y:S01]  /*65a0*/  FMUL R35, R35, R88.reuse ;  /* 0x0000005823237220 */ /* 0x080fe20000400000 */
[----:B------:R-:W-:Y:S01]  /*65b0*/  P2R R5, PR, RZ, 0x20 ;  /* 0x00000020ff057803 */ /* 0x000fe20000000000 */
[-C--:B------:R-:W-:Y:S01]  /*65c0*/  FMUL R36, R36, R88.reuse ;  /* 0x0000005824247220 */ /* 0x080fe20000400000 */
[----:B------:R-:W-:Y:S01]  /*65d0*/  F2FP.F16.F32.PACK_AB R85, RZ, R85 ;  /* 0x00000055ff55723e */ /* 0x000fe200000000ff */
[----:B------:R-:W-:Y:S01]  /*65e0*/  FMUL R37, R37, R88 ;  /* 0x0000005825257220 */ /* 0x000fe20000400000 */
[----:B------:R-:W-:Y:S01]  /*65f0*/  F2FP.F16.F32.PACK_AB R86, RZ, R86 ;  /* 0x00000056ff56723e */ /* 0x000fe200000000ff */
[-C--:B------:R-:W-:Y:S01]  /*6600*/  FMUL R38, R38, R88.reuse ;  /* 0x0000005826267220 */ /* 0x080fe20000400000 */
[----:B------:R-:W-:Y:S01]  /*6610*/  F2FP.F16.F32.PACK_AB R87, RZ, R87 ;  /* 0x00000057ff57723e */ /* 0x000fe200000000ff */
[----:B------:R-:W-:Y:S01]  /*6620*/  @P0 STG.E.U16 desc[UR36][R8.64+0x22], R67 ;  /* 0x0000224308000986 */ /* 0x000fe2000c101524 */
[----:B------:R-:W-:Y:S01]  /*6630*/  ISETP.GT.AND P0, PT, R3, RZ, P2 ;  /* 0x000000ff0300720c */ /* 0x000fe20001704270 */
        /* <DEDUP_REMOVED lines=36> */
[----:B------:R-:W-:Y:S01]  /*6880*/  FMUL R55, R55, R88 ;  /* 0x0000005837377220 */ /* 0x000fe20000400000 */
[----:B------:R-:W-:-:S02]  /*6890*/  F2FP.F16.F32.PACK_AB R39, RZ, R39 ;  /* 0x00000027ff27723e */ /* 0x000fc400000000ff */
[----:B------:R-:W-:Y:S01]  /*68a0*/  F2FP.F16.F32.PACK_AB R40, RZ, R40 ;  /* 0x00000028ff28723e */ /* 0x000fe200000000ff */
[----:B------:R-:W-:Y:S01]  /*68b0*/  @P0 STG.E.U16 desc[UR36][R8.64+0x30], R70 ;  /* 0x0000304608000986 */ /* 0x000fe2000c101524 */
[----:B------:R-:W-:Y:S02]  /*68c0*/  ISETP.GT.AND P0, PT, R3, 0x8, P1 ;  /* 0x000000080300780c */ /* 0x000fe40000f04270 */
[----:B------:R-:W-:Y:S02]  /*68d0*/  ISETP.GT.AND P1, PT, R4, 0x21, PT ;  /* 0x000000210400780c */ /* 0x000fe40003f24270 */
[----:B------:R-:W-:Y:S02]  /*68e0*/  F2FP.F16.F32.PACK_AB R41, RZ, R41 ;  /* 0x00000029ff29723e */ /* 0x000fe400000000ff */
[----:B------:R-:W-:Y:S02]  /*68f0*/  F2FP.F16.F32.PACK_AB R42, RZ, R42 ;  /* 0x0000002aff2a723e */ /* 0x000fe400000000ff */
[----:B------:R-:W-:-:S02]  /*6900*/  F2FP.F16.F32.PACK_AB R43, RZ, R43 ;  /* 0x0000002bff2b723e */ /* 0x000fc400000000ff */
[----:B------:R-:W-:Y:S02]  /*6910*/  F2FP.F16.F32.PACK_AB R44, RZ, R44 ;  /* 0x0000002cff2c723e */ /* 0x000fe400000000ff */
[----:B------:R-:W-:Y:S01]  /*6920*/  F2FP.F16.F32.PACK_AB R45, RZ, R45 ;  /* 0x0000002dff2d723e */ /* 0x000fe200000000ff */
[----:B------:R-:W-:Y:S01]  /*6930*/  @P0 STG.E.U16 desc[UR36][R8.64+0x32], R71 ;  /* 0x0000324708000986 */ /* 0x000fe2000c101524 */
[----:B------:R-:W-:Y:S02]  /*6940*/  ISETP.GT.AND P0, PT, R3, RZ, P2 ;  /* 0x000000ff0300720c */ /* 0x000fe40001704270 */
[----:B------:R-:W-:Y:S02]  /*6950*/  F2FP.F16.F32.PACK_AB R46, RZ, R46 ;  /* 0x0000002eff2e723e */ /* 0x000fe400000000ff */
[----:B------:R-:W-:Y:S02]  /*6960*/  F2FP.F16.F32.PACK_AB R47, RZ, R47 ;  /* 0x0000002fff2f723e */ /* 0x000fe400000000ff */
[----:B------:R-:W-:-:S02]  /*6970*/  F2FP.F16.F32.PACK_AB R48, RZ, R48 ;  /* 0x00000030ff30723e */ /* 0x000fc400000000ff */
[----:B------:R-:W-:Y:S02]  /*6980*/  F2FP.F16.F32.PACK_AB R49, RZ, R49 ;  /* 0x00000031ff31723e */ /* 0x000fe400000000ff */
[----:B------:R-:W-:Y:S02]  /*6990*/  F2FP.F16.F32.PACK_AB R50, RZ, R50 ;  /* 0x00000032ff32723e */ /* 0x000fe400000000ff */
[----:B------:R-:W-:Y:S01]  /*69a0*/  F2FP.F16.F32.PACK_AB R51, RZ, R51 ;  /* 0x00000033ff33723e */ /* 0x000fe200000000ff */
[----:B------:R-:W-:Y:S01]  /*69b0*/  @P0 STG.E.U16 desc[UR36][R10.64+0x40], R72 ;  /* 0x000040480a000986 */ /* 0x000fe2000c101524 */
[----:B------:R-:W-:Y:S02]  /*69c0*/  ISETP.GT.AND P0, PT, R3, RZ, P1 ;  /* 0x000000ff0300720c */ /* 0x000fe40000f04270 */
[----:B------:R-:W-:Y:S02]  /*69d0*/  F2FP.F16.F32.PACK_AB R52, RZ, R52 ;  /* 0x00000034ff34723e */ /* 0x000fe400000000ff */
[----:B------:R-:W-:-:S02]  /*69e0*/  F2FP.F16.F32.PACK_AB R53, RZ, R53 ;  /* 0x00000035ff35723e */ /* 0x000fc400000000ff */
[----:B------:R-:W-:Y:S02]  /*69f0*/  F2FP.F16.F32.PACK_AB R54, RZ, R54 ;  /* 0x00000036ff36723e */ /* 0x000fe400000000ff */
[----:B------:R-:W-:-:S05]  /*6a00*/  F2FP.F16.F32.PACK_AB R55, RZ, R55 ;  /* 0x00000037ff37723e */ /* 0x000fca00000000ff */
[----:B------:R-:W-:Y:S01]  /*6a10*/  @P0 STG.E.U16 desc[UR36][R10.64+0x42], R73 ;  /* 0x000042490a000986 */ /* 0x000fe2000c101524 */
[----:B------:R-:W-:Y:S02]  /*6a20*/  ISETP.GT.AND P0, PT, R3, 0x8, P2 ;  /* 0x000000080300780c */ /* 0x000fe40001704270 */
[----:B------:R-:W-:-:S11]  /*6a30*/  ISETP.GT.AND P2, PT, R4, 0x38, PT ;  /* 0x000000380400780c */ /* 0x000fd60003f44270 */
[----:B------:R-:W-:Y:S01]  /*6a40*/  @P0 STG.E.U16 desc[UR36][R8.64+0x40], R74 ;  /* 0x0000404a08000986 */ /* 0x000fe2000c101524 */
[----:B------:R-:W-:-:S13]  /*6a50*/  ISETP.GT.AND P0, PT, R3, 0x8, P1 ;  /* 0x000000080300780c */ /* 0x000fda0000f04270 */
[----:B------:R-:W-:Y:S01]  /*6a60*/  @P0 STG.E.U16 desc[UR36][R8.64+0x42], R75 ;  /* 0x0000424b08000986 */ /* 0x000fe2000c101524 */
[----:B------:R-:W-:-:S13]  /*6a70*/  ISETP.GT.AND P0, PT, R3, RZ, P5 ;  /* 0x000000ff0300720c */ /* 0x000fda0002f04270 */
[----:B------:R-:W-:Y:S01]  /*6a80*/  @P0 STG.E.U16 desc[UR36][R10.64+0x50], R76 ;  /* 0x0000504c0a000986 */ /* 0x000fe2000c101524 */
[----:B------:R-:W-:-:S13]  /*6a90*/  ISETP.GT.AND P0, PT, R3, RZ, P4 ;  /* 0x000000ff0300720c */ /* 0x000fda0002704270 */
[----:B------:R-:W-:Y:S01]  /*6aa0*/  @P0 STG.E.U16 desc[UR36][R10.64+0x52], R77 ;  /* 0x0000524d0a000986 */ /* 0x000fe2000c101524 */
[----:B------:R-:W-:-:S13]  /*6ab0*/  ISETP.GT.AND P0, PT, R3, 0x8, P5 ;  /* 0x000000080300780c */ /* 0x000fda0002f04270 */
[----:B------:R-:W-:Y:S01]  /*6ac0*/  @P0 STG.E.U16 desc[UR36][R8.64+0x50], R78 ;  /* 0x0000504e08000986 */ /* 0x000fe2000c101524 */
[----:B------:R-:W-:-:S13]  /*6ad0*/  ISETP.GT.AND P0, PT, R3, 0x8, P4 ;  /* 0x000000080300780c */ /* 0x000fda0002704270 */
[----:B------:R-:W-:Y:S01]  /*6ae0*/  @P0 STG.E.U16 desc[UR36][R8.64+0x52], R79 ;  /* 0x0000524f08000986 */ /* 0x000fe2000c101524 */
[----:B------:R-:W-:-:S13]  /*6af0*/  ISETP.GT.AND P0, PT, R3, RZ, P3 ;  /* 0x000000ff0300720c */ /* 0x000fda0001f04270 */
[----:B------:R-:W-:Y:S01]  /*6b00*/  @P0 STG.E.U16 desc[UR36][R10.64+0x60], R80 ;  /* 0x000060500a000986 */ /* 0x000fe2000c101524 */
[----:B------:R-:W-:-:S04]  /*6b10*/  ISETP.GT.AND P0, PT, R4, 0x31, PT ;  /* 0x000000310400780c */ /* 0x000fc80003f04270 */
[----:B------:R-:W-:-:S13]  /*6b20*/  ISETP.GT.AND P1, PT, R3, RZ, P0 ;  /* 0x000000ff0300720c */ /* 0x000fda0000724270 */
[----:B------:R-:W-:Y:S01]  /*6b30*/  @P1 STG.E.U16 desc[UR36][R10.64+0x62], R81 ;  /* 0x000062510a001986 */ /* 0x000fe2000c101524 */
[----:B------:R-:W-:-:S13]  /*6b40*/  ISETP.GT.AND P1, PT, R3, 0x8, P3 ;  /* 0x000000080300780c */ /* 0x000fda0001f24270 */
[----:B------:R-:W-:Y:S01]  /*6b50*/  @P1 STG.E.U16 desc[UR36][R8.64+0x60], R82 ;  /* 0x0000605208001986 */ /* 0x000fe2000c101524 */
[----:B------:R-:W-:-:S13]  /*6b60*/  ISETP.GT.AND P1, PT, R3, 0x8, P0 ;  /* 0x000000080300780c */ /* 0x000fda0000724270 */
[----:B------:R-:W-:Y:S01]  /*6b70*/  @P1 STG.E.U16 desc[UR36][R8.64+0x62], R83 ;  /* 0x0000625308001986 */ /* 0x000fe2000c101524 */
[----:B------:R-:W-:-:S05]  /*6b80*/  IADD3 R14, P1, R19, R8, RZ ;  /* 0x00000008130e7210 */ /* 0x000fca0007f3e0ff */
[----:B------:R-:W-:Y:S01]  /*6b90*/  IMAD.X R15, R13, 0x1, R9, P1 ;  /* 0x000000010d0f7824 */ /* 0x000fe200008e0609 */
[----:B------:R-:W-:-:S13]  /*6ba0*/  ISETP.GT.AND P1, PT, R3, RZ, P2 ;  /* 0x000000ff0300720c */ /* 0x000fda0001724270 */
[----:B------:R-:W-:Y:S01]  /*6bb0*/  @P1 STG.E.U16 desc[UR36][R10.64+0x70], R84 ;  /* 0x000070540a001986 */ /* 0x000fe2000c101524 */
[----:B------:R-:W-:-:S05]  /*6bc0*/  IADD3 R20, P1, R19, R8, RZ ;  /* 0x0000000813147210 */ /* 0x000fca0007f3e0ff */
[----:B------:R-:W-:Y:S01]  /*6bd0*/  IMAD.X R21, R13, 0x1, R9, P1 ;  /* 0x000000010d157824 */ /* 0x000fe200008e0609 */
[----:B------:R-:W-:-:S05]  /*6be0*/  IADD3 R12, P1, R19, R10, RZ ;  /* 0x0000000a130c7210 */ /* 0x000fca0007f3e0ff */
[----:B------:R-:W-:Y:S01]  /*6bf0*/  IMAD.X R13, R13, 0x1, R11, P1 ;  /* 0x000000010d0d7824 */ /* 0x000fe200008e060b */
[----:B------:R-:W-:-:S04]  /*6c00*/  ISETP.GT.AND P1, PT, R4, 0x39, PT ;  /* 0x000000390400780c */ /* 0x000fc80003f24270 */
[----:B------:R-:W-:-:S13]  /*6c10*/  ISETP.GT.AND P5, PT, R3, RZ, P1 ;  /* 0x000000ff0300720c */ /* 0x000fda0000fa4270 */
[----:B------:R-:W-:Y:S01]  /*6c20*/  @P5 STG.E.U16 desc[UR36][R10.64+0x72], R85 ;  /* 0x000072550a005986 */ /* 0x000fe2000c101524 */
[----:B------:R-:W-:-:S13]  /*6c30*/  ISETP.GT.AND P5, PT, R3, 0x8, P2 ;  /* 0x000000080300780c */ /* 0x000fda00017a4270 */
[----:B------:R-:W-:Y:S01]  /*6c40*/  @P5 STG.E.U16 desc[UR36][R8.64+0x70], R86 ;  /* 0x0000705608005986 */ /* 0x000fe2000c101524 */
[----:B------:R-:W-:-:S13]  /*6c50*/  ISETP.GT.AND P5, PT, R3, 0x8, P1 ;  /* 0x000000080300780c */ /* 0x000fda0000fa4270 */
[----:B------:R0:W-:Y:S01]  /*6c60*/  @P5 STG.E.U16 desc[UR36][R8.64+0x72], R87 ;  /* 0x0000725708005986 */ /* 0x0001e2000c101524 */
[C---:B------:R-:W-:Y:S02]  /*6c70*/  ISETP.GT.AND P5, PT, R3.reuse, 0x80, P6 ;  /* 0x000000800300780c */ /* 0x040fe400037a4270 */
[----:B------:R-:W-:-:S11]  /*6c80*/  ISETP.GT.AND P6, PT, R3, 0x88, P6 ;  /* 0x000000880300780c */ /* 0x000fd600037c4270 */
[----:B------:R-:W-:Y:S01]  /*6c90*/  @P5 STG.E.U16 desc[UR36][R12.64], R24 ;  /* 0x000000180c005986 */ /* 0x000fe2000c101524 */
[----:B------:R-:W-:-:S04]  /*6ca0*/  ISETP.GT.AND P5, PT, R4, 0x1, PT ;  /* 0x000000010400780c */ /* 0x000fc80003fa4270 */
[----:B------:R-:W-:-:S13]  /*6cb0*/  ISETP.GT.AND P5, PT, R3, 0x80, P5 ;  /* 0x000000800300780c */ /* 0x000fda0002fa4270 */
[----:B0-----:R-:W-:Y:S02]  /*6cc0*/  @P5 IMAD.MOV.U32 R8, RZ, RZ, R12 ;  /* 0x000000ffff085224 */ /* 0x001fe400078e000c */
[----:B------:R-:W-:-:S05]  /*6cd0*/  @P5 IMAD.MOV.U32 R9, RZ, RZ, R13 ;  /* 0x000000ffff095224 */ /* 0x000fca00078e000d */
[----:B------:R0:W-:Y:S01]  /*6ce0*/  @P5 STG.E.U16 desc[UR36][R8.64+0x2], R25 ;  /* 0x0000021908005986 */ /* 0x0001e2000c101524 */
[----:B------:R-:W-:-:S03]  /*6cf0*/  ISETP.NE.AND P5, PT, R5, RZ, PT ;  /* 0x000000ff0500720c */ /* 0x000fc60003fa5270 */
[----:B------:R-:W-:Y:S01]  /*6d00*/  @P6 STG.E.U16 desc[UR36][R14.64], R26 ;  /* 0x0000001a0e006986 */ /* 0x000fe2000c101524 */
[----:B------:R-:W-:-:S04]  /*6d10*/  ISETP.GT.AND P6, PT, R4, 0x1, PT ;  /* 0x000000010400780c */ /* 0x000fc80003fc4270 */
[----:B------:R-:W-:-:S13]  /*6d20*/  ISETP.GT.AND P6, PT, R3, 0x88, P6 ;  /* 0x000000880300780c */ /* 0x000fda00037c4270 */
[----:B------:R-:W-:Y:S01]  /*6d30*/  @P6 STG.E.U16 desc[UR36][R20.64+0x2], R27 ;  /* 0x0000021b14006986 */ /* 0x000fe2000c101524 */
[----:B------:R-:W-:-:S04]  /*6d40*/  ISETP.GT.AND P6, PT, R4, 0x8, PT ;  /* 0x000000080400780c */ /* 0x000fc80003fc4270 */
[----:B------:R-:W-:-:S13]  /*6d50*/  ISETP.GT.AND P6, PT, R3, 0x80, P6 ;  /* 0x000000800300780c */ /* 0x000fda00037c4270 */
[----:B0-----:R-:W-:Y:S02]  /*6d60*/  @P6 IMAD.MOV.U32 R8, RZ, RZ, R12 ;  /* 0x000000ffff086224 */ /* 0x001fe400078e000c */
[----:B------:R-:W-:-:S05]  /*6d70*/  @P6 IMAD.MOV.U32 R9, RZ, RZ, R13 ;  /* 0x000000ffff096224 */ /* 0x000fca00078e000d */
[----:B------:R0:W-:Y:S01]  /*6d80*/  @P6 STG.E.U16 desc[UR36][R8.64+0x10], R28 ;  /* 0x0000101c08006986 */ /* 0x0001e2000c101524 */
[----:B------:R-:W-:-:S04]  /*6d90*/  ISETP.GT.AND P6, PT, R4, 0x9, PT ;  /* 0x000000090400780c */ /* 0x000fc80003fc4270 */
[----:B------:R-:W-:-:S13]  /*6da0*/  ISETP.GT.AND P6, PT, R3, 0x80, P6 ;  /* 0x000000800300780c */ /* 0x000fda00037c4270 */
[----:B0-----:R-:W-:Y:S02]  /*6db0*/  @P6 IMAD.MOV.U32 R8, RZ, RZ, R12 ;  /* 0x000000ffff086224 */ /* 0x001fe400078e000c */
[----:B------:R-:W-:-:S05]  /*6dc0*/  @P6 IMAD.MOV.U32 R9, RZ, RZ, R13 ;  /* 0x000000ffff096224 */ /* 0x000fca00078e000d */
[----:B------:R0:W-:Y:S01]  /*6dd0*/  @P6 STG.E.U16 desc[UR36][R8.64+0x12], R29 ;  /* 0x0000121d08006986 */ /* 0x0001e2000c101524 */
[----:B------:R-:W-:-:S04]  /*6de0*/  ISETP.GT.AND P6, PT, R4, 0x8, PT ;  /* 0x000000080400780c */ /* 0x000fc80003fc4270 */
[----:B------:R-:W-:-:S13]  /*6df0*/  ISETP.GT.AND P6, PT, R3, 0x88, P6 ;  /* 0x000000880300780c */ /* 0x000fda00037c4270 */
        /* <DEDUP_REMOVED lines=45> */
[----:B------:R-:W-:Y:S01]  /*70d0*/  @P6 STG.E.U16 desc[UR36][R8.64+0x42], R41 ;  /* 0x0000422908006986 */ /* 0x000fe2000c101524 */
[----:B------:R-:W-:-:S04]  /*70e0*/  ISETP.GT.AND P6, PT, R4, 0x20, PT ;  /* 0x000000200400780c */ /* 0x000fc80003fc4270 */
[----:B------:R-:W-:-:S13]  /*70f0*/  ISETP.GT.AND P6, PT, R3, 0x88, P6 ;  /* 0x000000880300780c */ /* 0x000fda00037c4270 */
[----:B------:R-:W-:Y:S01]  /*7100*/  @P6 STG.E.U16 desc[UR36][R6.64+0x40], R42 ;  /* 0x0000402a06006986 */ /* 0x000fe2000c101524 */
[----:B------:R-:W-:-:S04]  /*7110*/  ISETP.GT.AND P6, PT, R4, 0x21, PT ;  /* 0x000000210400780c */ /* 0x000fc80003fc4270 */
[----:B------:R-:W-:-:S13]  /*7120*/  ISETP.GT.AND P6, PT, R3, 0x88, P6 ;  /* 0x000000880300780c */ /* 0x000fda00037c4270 */
[----:B------:R-:W-:Y:S02]  /*7130*/  @P6 IMAD.MOV.U32 R4, RZ, RZ, R6 ;  /* 0x000000ffff046224 */ /* 0x000fe400078e0006 */
[----:B------:R-:W-:-:S05]  /*7140*/  @P6 IMAD.MOV.U32 R5, RZ, RZ, R7 ;  /* 0x000000ffff056224 */ /* 0x000fca00078e0007 */
[----:B------:R0:W-:Y:S01]  /*7150*/  @P6 STG.E.U16 desc[UR36][R4.64+0x42], R43 ;  /* 0x0000422b04006986 */ /* 0x0001e2000c101524 */
[C---:B------:R-:W-:Y:S02]  /*7160*/  ISETP.GT.AND P6, PT, R3.reuse, 0x80, P5 ;  /* 0x000000800300780c */ /* 0x040fe40002fc4270 */
[----:B------:R-:W-:-:S11]  /*7170*/  ISETP.GT.AND P5, PT, R3, 0x88, P5 ;  /* 0x000000880300780c */ /* 0x000fd60002fa4270 */
[----:B0-----:R-:W-:Y:S02]  /*7180*/  @P6 IMAD.MOV.U32 R4, RZ, RZ, R12 ;  /* 0x000000ffff046224 */ /* 0x001fe400078e000c */
[----:B------:R-:W-:-:S05]  /*7190*/  @P6 IMAD.MOV.U32 R5, RZ, RZ, R13 ;  /* 0x000000ffff056224 */ /* 0x000fca00078e000d */
[----:B------:R0:W-:Y:S01]  /*71a0*/  @P6 STG.E.U16 desc[UR36][R4.64+0x50], R44 ;  /* 0x0000502c04006986 */ /* 0x0001e2000c101524 */
[C---:B------:R-:W-:Y:S02]  /*71b0*/  ISETP.GT.AND P6, PT, R3.reuse, 0x80, P4 ;  /* 0x000000800300780c */ /* 0x040fe400027c4270 */
[----:B------:R-:W-:-:S11]  /*71c0*/  ISETP.GT.AND P4, PT, R3, 0x88, P4 ;  /* 0x000000880300780c */ /* 0x000fd60002784270 */
[----:B0-----:R-:W-:Y:S02]  /*71d0*/  @P6 IMAD.MOV.U32 R4, RZ, RZ, R12 ;  /* 0x000000ffff046224 */ /* 0x001fe400078e000c */
[----:B------:R-:W-:-:S05]  /*71e0*/  @P6 IMAD.MOV.U32 R5, RZ, RZ, R13 ;  /* 0x000000ffff056224 */ /* 0x000fca00078e000d */
[----:B------:R0:W-:Y:S02]  /*71f0*/  @P6 STG.E.U16 desc[UR36][R4.64+0x52], R45 ;  /* 0x0000522d04006986 */ /* 0x0001e4000c101524 */
[----:B0-----:R-:W-:Y:S02]  /*7200*/  @P5 IMAD.MOV.U32 R4, RZ, RZ, R6 ;  /* 0x000000ffff045224 */ /* 0x001fe400078e0006 */
[----:B------:R-:W-:-:S05]  /*7210*/  @P5 IMAD.MOV.U32 R5, RZ, RZ, R7 ;  /* 0x000000ffff055224 */ /* 0x000fca00078e0007 */
[----:B------:R0:W-:Y:S01]  /*7220*/  @P5 STG.E.U16 desc[UR36][R4.64+0x50], R46 ;  /* 0x0000502e04005986 */ /* 0x0001e2000c101524 */
[C---:B------:R-:W-:Y:S02]  /*7230*/  ISETP.GT.AND P5, PT, R3.reuse, 0x80, P3 ;  /* 0x000000800300780c */ /* 0x040fe40001fa4270 */
[----:B------:R-:W-:Y:S01]  /*7240*/  ISETP.GT.AND P3, PT, R3, 0x88, P3 ;  /* 0x000000880300780c */ /* 0x000fe20001f64270 */
        /* <DEDUP_REMOVED lines=17> */
[----:B------:R0:W-:Y:S02]  /*7360*/  @P3 STG.E.U16 desc[UR36][R4.64+0x60], R50 ;  /* 0x0000603204003986 */ /* 0x0001e4000c101524 */
[----:B0-----:R-:W-:Y:S02]  /*7370*/  @P0 IMAD.MOV.U32 R4, RZ, RZ, R6 ;  /* 0x000000ffff040224 */ /* 0x001fe400078e0006 */
[----:B------:R-:W-:-:S05]  /*7380*/  @P0 IMAD.MOV.U32 R5, RZ, RZ, R7 ;  /* 0x000000ffff050224 */ /* 0x000fca00078e0007 */
[----:B------:R0:W-:Y:S02]  /*7390*/  @P0 STG.E.U16 desc[UR36][R4.64+0x62], R51 ;  /* 0x0000623304000986 */ /* 0x0001e4000c101524 */
[----:B0-----:R-:W-:Y:S02]  /*73a0*/  @P5 IMAD.MOV.U32 R4, RZ, RZ, R12 ;  /* 0x000000ffff045224 */ /* 0x001fe400078e000c */
[----:B------:R-:W-:-:S05]  /*73b0*/  @P5 IMAD.MOV.U32 R5, RZ, RZ, R13 ;  /* 0x000000ffff055224 */ /* 0x000fca00078e000d */
[----:B------:R0:W-:Y:S04]  /*73c0*/  @P5 STG.E.U16 desc[UR36][R4.64+0x70], R52 ;  /* 0x0000703404005986 */ /* 0x0001e8000c101524 */
[----:B------:R1:W-:Y:S01]  /*73d0*/  @P4 STG.E.U16 desc[UR36][R12.64+0x72], R53 ;  /* 0x000072350c004986 */ /* 0x0003e2000c101524 */
[----:B0-----:R-:W-:Y:S02]  /*73e0*/  @P2 IMAD.MOV.U32 R4, RZ, RZ, R6 ;  /* 0x000000ffff042224 */ /* 0x001fe400078e0006 */
[----:B------:R-:W-:-:S05]  /*73f0*/  @P2 IMAD.MOV.U32 R5, RZ, RZ, R7 ;  /* 0x000000ffff052224 */ /* 0x000fca00078e0007 */
[----:B------:R1:W-:Y:S04]  /*7400*/  @P2 STG.E.U16 desc[UR36][R4.64+0x70], R54 ;  /* 0x0000703604002986 */ /* 0x0003e8000c101524 */
[----:B------:R1:W-:Y:S02]  /*7410*/  @P1 STG.E.U16 desc[UR36][R6.64+0x72], R55 ;  /* 0x0000723706001986 */ /* 0x0003e4000c101524 */
.L_x_152:
[----:B------:R-:W-:Y:S05]  /*7420*/  BSYNC B0 ;  /* 0x0000000000007941 */ /* 0x000fea0003800000 */
.L_x_28:
[----:B------:R-:W-:Y:S01]  /*7430*/  IADD3 R16, P0, R16, UR38, RZ ;  /* 0x0000002610107c10 */ /* 0x000fe2000ff1e0ff */
[----:B------:R-:W-:Y:S01]  /*7440*/  ULDC.64 UR4, c[0x0][0x650] ;  /* 0x0001940000047ab9 */ /* 0x000fe20000000a00 */
[----:B------:R-:W-:Y:S01]  /*7450*/  PRMT R3, RZ, 0x7610, R3 ;  /* 0x00007610ff037816 */ /* 0x000fe20000000003 */
[----:B------:R-:W-:Y:S01]  /*7460*/  IMAD.MOV.U32 R101, RZ, RZ, -0x1 ;  /* 0xffffffffff657424 */ /* 0x000fe200078e00ff */
[----:B------:R-:W-:Y:S01]  /*7470*/  IADD3.X R17, R17, UR41, RZ, P0, !PT ;  /* 0x0000002911117c10 */ /* 0x000fe200087fe4ff */
[----:B------:R-:W-:Y:S01]  /*7480*/  IMAD.MOV.U32 R19, RZ, RZ, -0x1 ;  /* 0xffffffffff137424 */ /* 0x000fe200078e00ff */
[----:B------:R-:W-:-:S04]  /*7490*/  ISETP.GE.U32.AND P0, PT, R16, UR4, PT ;  /* 0x0000000410007c0c */ /* 0x000fc8000bf06070 */
[----:B------:R-:W-:-:S13]  /*74a0*/  ISETP.GE.U32.AND.EX P0, PT, R17, UR5, PT, P0 ;  /* 0x0000000511007c0c */ /* 0x000fda000bf06100 */
[----:B------:R-:W-:Y:S05]  /*74b0*/  @P0 BRA `(.L_x_153) ;  /* 0x00000004004c0947 */ /* 0x000fea0003800000 */
[----:B0-----:R-:W0:Y:S01]  /*74c0*/  LDC.64 R10, c[0x0][0x628] ;  /* 0x00018a00ff0a7b82 */ /* 0x001e220000000a00 */
[----:B-1----:R-:W1:Y:S01]  /*74d0*/  S2R R12, SR_CTAID.X ;  /* 0x00000000000c7919 */ /* 0x002e620000002500 */
[----:B----4-:R-:W-:Y:S02]  /*74e0*/  IMAD.MOV.U32 R8, RZ, RZ, R16 ;  /* 0x000000ffff087224 */ /* 0x010fe400078e0010 */
[----:B------:R-:W-:Y:S01]  /*74f0*/  IMAD.MOV.U32 R9, RZ, RZ, R17 ;  /* 0x000000ffff097224 */ /* 0x000fe200078e0011 */
[----:B------:R-:W4:Y:S03]  /*7500*/  S2R R20, SR_CTAID.Y ;  /* 0x0000000000147919 */ /* 0x000f260000002600 */
[----:B------:R-:W1:Y:S08]  /*7510*/  LDC R0, c[0x0][0x630] ;  /* 0x00018c00ff007b82 */ /* 0x000e700000000800 */
[----:B------:R-:W1:Y:S01]  /*7520*/  LDC.64 R14, c[0x0][0x620] ;  /* 0x00018800ff0e7b82 */ /* 0x000e620000000a00 */
[----:B0-----:R-:W-:-:S04]  /*7530*/  ISETP.NE.U32.AND P0, PT, R10, RZ, PT ;  /* 0x000000ff0a00720c */ /* 0x001fc80003f05070 */
[----:B------:R-:W-:-:S13]  /*7540*/  ISETP.NE.AND.EX P0, PT, R11, RZ, PT, P0 ;  /* 0x000000ff0b00720c */ /* 0x000fda0003f05300 */
[----:B-1--4-:R-:W-:Y:S05]  /*7550*/  @!P0 BRA `(.L_x_154) ;  /* 0x0000000000288947 */ /* 0x012fea0003800000 */
        /* <DEDUP_REMOVED lines=10> */
.L_x_154:
[-CC-:B------:R-:W-:Y:S01]  /*7600*/  SHF.R.U64 R19, R8, R0.reuse, R9.reuse ;  /* 0x0000000008137219 */ /* 0x180fe20000001209 */
[----:B------:R-:W0:Y:S01]  /*7610*/  LDC.64 R26, c[0x0][0x640] ;  /* 0x00019000ff1a7b82 */ /* 0x000e220000000a00 */
[----:B------:R-:W-:Y:S01]  /*7620*/  SHF.R.U32.HI R0, RZ, R0, R9 ;  /* 0x00000000ff007219 */ /* 0x000fe20000011609 */
[----:B------:R-:W-:Y:S01]  /*7630*/  ULDC UR4, c[0x0][0x150] ;  /* 0x0000540000047ab9 */ /* 0x000fe20000000800 */
[----:B------:R-:W-:Y:S02]  /*7640*/  IADD3 R3, P0, RZ, -R19, RZ ;  /* 0x80000013ff037210 */ /* 0x000fe40007f1e0ff */
[----:B------:R-:W-:-:S03]  /*7650*/  I2FP.F32.U32 R7, R12 ;  /* 0x0000000c00077245 */ /* 0x000fc60000201000 */
[----:B------:R-:W1:Y:S01]  /*7660*/  LDC R6, c[0x0][0x618] ;  /* 0x00018600ff067b82 */ /* 0x000e620000000800 */
[----:B------:R-:W-:Y:S02]  /*7670*/  IMAD.X R5, RZ, RZ, ~R0, P0 ;  /* 0x000000ffff057224 */ /* 0x000fe400000e0e00 */
[----:B------:R-:W-:Y:S01]  /*7680*/  FMUL R7, R7, UR4 ;  /* 0x0000000407077c20 */ /* 0x000fe20008400000 */
[----:B------:R-:W-:Y:S01]  /*7690*/  ULDC UR4, c[0x0][0x154] ;  /* 0x0000550000047ab9 */ /* 0x000fe20000000800 */
[-C--:B------:R-:W-:Y:S02]  /*76a0*/  IMAD R0, R5, R14.reuse, RZ ;  /* 0x0000000e05007224 */ /* 0x080fe400078e02ff */
[C---:B------:R-:W-:Y:S01]  /*76b0*/  IMAD.WIDE.U32 R4, R3.reuse, R14, R16 ;  /* 0x0000000e03047225 */ /* 0x040fe200078e0010 */
[----:B------:R-:W4:Y:S01]  /*76c0*/  LDC R11, c[0x0][0x608] ;  /* 0x00018200ff0b7b82 */ /* 0x000f220000000800 */
[----:B------:R-:W2:Y:S02]  /*76d0*/  F2I.U32.TRUNC.NTZ R7, R7 ;  /* 0x0000000700077305 */ /* 0x000ea4000020f000 */
[----:B------:R-:W-:-:S04]  /*76e0*/  IMAD R3, R3, R15, R0 ;  /* 0x0000000f03037224 */ /* 0x000fc800078e0200 */
[----:B------:R-:W-:Y:S01]  /*76f0*/  IMAD.IADD R3, R5, 0x1, R3 ;  /* 0x0000000105037824 */ /* 0x000fe200078e0203 */
[----:B------:R-:W3:Y:S01]  /*7700*/  LDC R8, c[0x0][0x658] ;  /* 0x00019600ff087b82 */ /* 0x000ee20000000800 */
[----:B------:R-:W-:Y:S02]  /*7710*/  I2FP.F32.U32 R5, R20 ;  /* 0x0000001400057245 */ /* 0x000fe40000201000 */
[----:B0-----:R-:W-:-:S04]  /*7720*/  ISETP.NE.U32.AND P0, PT, R26, RZ, PT ;  /* 0x000000ff1a00720c */ /* 0x001fc80003f05070 */
[----:B------:R-:W-:Y:S01]  /*7730*/  ISETP.NE.AND.EX P0, PT, R27, RZ, PT, P0 ;  /* 0x000000ff1b00720c */ /* 0x000fe20003f05300 */
[----:B------:R-:W0:Y:S01]  /*7740*/  LDC R9, c[0x0][0x144] ;  /* 0x00005100ff097b82 */ /* 0x000e220000000800 */
[-C--:B-1----:R-:W-:Y:S01]  /*7750*/  SHF.R.U32.HI R0, RZ, R6.reuse, R3 ;  /* 0x00000006ff007219 */ /* 0x082fe20000011603 */
[----:B--2---:R-:W-:Y:S01]  /*7760*/  IMAD.MOV R7, RZ, RZ, -R7 ;  /* 0x000000ffff077224 */ /* 0x004fe200078e0a07 */
[----:B------:R-:W-:Y:S01]  /*7770*/  SHF.R.U64 R13, R4, R6, R3 ;  /* 0x00000006040d7219 */ /* 0x000fe20000001203 */
[----:B------:R-:W-:-:S04]  /*7780*/  FMUL R6, R5, UR4 ;  /* 0x0000000405067c20 */ /* 0x000fc80008400000 */
[----:B------:R-:W1:Y:S01]  /*7790*/  LDC R21, c[0x0][0x148] ;  /* 0x00005200ff157b82 */ /* 0x000e620000000800 */
[-CC-:B----4-:R-:W-:Y:S02]  /*77a0*/  SHF.R.U64 R10, R13, R11.reuse, R0.reuse ;  /* 0x0000000b0d0a7219 */ /* 0x190fe40000001200 */
[----:B------:R-:W-:Y:S02]  /*77b0*/  SHF.R.U32.HI R3, RZ, R11, R0 ;  /* 0x0000000bff037219 */ /* 0x000fe40000011600 */
[----:B------:R2:W4:Y:S03]  /*77c0*/  F2I.U32.TRUNC.NTZ R0, R6 ;  /* 0x0000000600007305 */ /* 0x000526000020f000 */
[----:B------:R-:W1:Y:S01]  /*77d0*/  LDC R14, c[0x0][0x648] ;  /* 0x00019200ff0e7b82 */ /* 0x000e620000000800 */
[-CC-:B---3--:R-:W-:Y:S02]  /*77e0*/  SHF.R.U64 R15, R10, R8.reuse, R3.reuse ;  /* 0x000000080a0f7219 */ /* 0x188fe40000001203 */
[----:B------:R-:W-:-:S03]  /*77f0*/  SHF.R.U32.HI R5, RZ, R8, R3 ;  /* 0x00000008ff057219 */ /* 0x000fc60000011603 */
[----:B------:R-:W-:Y:S02]  /*7800*/  IMAD.MOV.U32 R4, RZ, RZ, R15 ;  /* 0x000000ffff047224 */ /* 0x000fe400078e000f */
[----:B------:R-:W3:Y:S01]  /*7810*/  LDC R24, c[0x0][0x638] ;  /* 0x00018e00ff187b82 */ /* 0x000ee20000000800 */
[----:B0-----:R-:W-:-:S07]  /*7820*/  IMAD R25, R9, R7, R12 ;  /* 0x0000000709197224 */ /* 0x001fce00078e020c */
[----:B------:R-:W0:Y:S08]  /*7830*/  LDC R28, c[0x0][0x610] ;  /* 0x00018400ff1c7b82 */ /* 0x000e300000000800 */
[----:B------:R-:W0:Y:S01]  /*7840*/  LDC R29, c[0x0][0x600] ;  /* 0x00018000ff1d7b82 */ /* 0x000e220000000800 */
[----:B--2-4-:R-:W-:Y:S05]  /*7850*/  @!P0 BRA `(.L_x_155) ;  /* 0x0000000000288947 */ /* 0x014fea0003800000 */
[----:B------:R-:W2:Y:S02]  /*7860*/  LDC R4, c[0x0][0x64c] ;  /* 0x00019300ff047b82 */ /* 0x000ea40000000800 */
[----:B--2---:R-:W-:-:S05]  /*7870*/  IADD3 R3, P0, R15, R4, RZ ;  /* 0x000000040f037210 */ /* 0x004fca0007f1e0ff */
[----:B------:R-:W-:-:S04]  /*7880*/  IMAD.X R11, RZ, RZ, R5, P0 ;  /* 0x000000ffff0b7224 */ /* 0x000fc800000e0605 */
[----:B------:R-:W-:-:S04]  /*7890*/  IMAD.WIDE.U32 R4, R11, R26, RZ ;  /* 0x0000001a0b047225 */ /* 0x000fc800078e00ff */
[----:B------:R-:W-:-:S04]  /*78a0*/  IMAD.WIDE.U32 R6, P0, R3, R27, R4 ;  /* 0x0000001b03067225 */ /* 0x000fc80007800004 */
[----:B------:R-:W-:Y:S01]  /*78b0*/  IMAD.WIDE.U32 R4, R3, R26, RZ ;  /* 0x0000001a03047225 */ /* 0x000fe200078e00ff */
[----:B------:R-:W-:-:S03]  /*78c0*/  MOV R8, R7 ;  /* 0x0000000700087202 */ /* 0x000fc60000000f00 */
[----:B------:R-:W-:Y:S01]  /*78d0*/  IMAD.X R9, RZ, RZ, RZ, P0 ;  /* 0x000000ffff097224 */ /* 0x000fe200000e06ff */
[----:B------:R-:W-:-:S05]  /*78e0*/  IADD3 RZ, P0, R5, R6, RZ ;  /* 0x0000000605ff7210 */ /* 0x000fca0007f1e0ff */
[----:B------:R-:W-:-:S08]  /*78f0*/  IMAD.WIDE.U32.X R4, R11, R27, R8, P0 ;  /* 0x0000001b0b047225 */ /* 0x000fd000000e0408 */
.L_x_155:
[----:B------:R-:W-:Y:S02]  /*7900*/  ISETP.NE.AND P0, PT, R2, 0x1, PT ;  /* 0x000000010200780c */ /* 0x000fe40003f05270 */
[----:B-1----:R-:W-:Y:S01]  /*7910*/  SHF.R.U64 R3, R4, R14, R5 ;  /* 0x0000000e04037219 */ /* 0x002fe20000001205 */
[----:B------:R-:W-:Y:S01]  /*7920*/  IMAD.MOV R5, RZ, RZ, -R0 ;  /* 0x000000ffff057224 */ /* 0x000fe200078e0a00 */
[----:B------:R-:W-:Y:S02]  /*7930*/  LOP3.LUT R0, R10, R99, RZ, 0xc0, !PT ;  /* 0x000000630a007212 */ /* 0x000fe400078ec0ff */
[----:B------:R-:W-:Y:S01]  /*7940*/  LOP3.LUT R6, R13, R98, RZ, 0xc0, !PT ;  /* 0x000000620d067212 */ /* 0x000fe200078ec0ff */
[----:B------:R-:W-:Y:S02]  /*7950*/  IMAD.MOV R4, RZ, RZ, -R3 ;  /* 0x000000ffff047224 */ /* 0x000fe400078e0a03 */
[----:B------:R-:W-:Y:S02]  /*7960*/  IMAD R0, R91, R3, R0 ;  /* 0x000000035b007224 */ /* 0x000fe400078e0200 */
[----:B---3--:R-:W-:-:S02]  /*7970*/  IMAD R3, R4, R24, R15 ;  /* 0x0000001804037224 */ /* 0x008fc400078e020f */
[----:B------:R-:W-:Y:S02]  /*7980*/  @P0 IMAD R25, R21, R5, R20 ;  /* 0x0000000515190224 */ /* 0x000fe400078e0214 */
[----:B0-----:R-:W-:Y:S02]  /*7990*/  IMAD R5, R3, R29, R6 ;  /* 0x0000001d03057224 */ /* 0x001fe400078e0206 */
[----:B------:R-:W-:Y:S02]  /*79a0*/  IMAD R0, R0, R28, R25 ;  /* 0x0000001c00007224 */ /* 0x000fe400078e0219 */
[----:B------:R-:W-:-:S03]  /*79b0*/  IMAD.MOV.U32 R4, RZ, RZ, 0x1 ;  /* 0x00000001ff047424 */ /* 0x000fc600078e00ff */
[----:B------:R-:W-:Y:S02]  /*79c0*/  SEL R101, R5, R0, !P0 ;  /* 0x0000000005657207 */ /* 0x000fe40004000000 */
[----:B------:R-:W-:Y:S02]  /*79d0*/  PRMT R3, R4, 0x7610, R3 ;  /* 0x0000761004037816 */ /* 0x000fe40000000003 */
[----:B------:R-:W-:-:S07]  /*79e0*/  SEL R0, R0, R5, !P0 ;  /* 0x0000000500007207 */ /* 0x000fce0004000000 */
.L_x_153:
[----:B------:R-:W-:Y:S01]  /*79f0*/  LOP3.LUT P0, RZ, R3, 0xff, RZ, 0xc0, !PT ;  /* 0x000000ff03ff7812 */ /* 0x000fe2000780c0ff */
[----:B------:R-:W-:Y:S01]  /*7a00*/  UIMAD.WIDE.U32 UR4, UR42, -0x55555555, URZ ;  /* 0xaaaaaaab2a0478a5 */ /* 0x000fe2000f8e003f */
[----:B------:R-:W-:-:S03]  /*7a10*/  IMAD.MOV.U32 R109, RZ, RZ, R0 ;  /* 0x000000ffff6d7224 */ /* 0x000fc600078e0000 */
[----:B------:R-:W-:-:S04]  /*7a20*/  USHF.R.U32.HI UR4, URZ, 0x1, UR5 ;  /* 0x000000013f047899 */ /* 0x000fc80008011605 */
[----:B------:R-:W-:-:S04]  /*7a30*/  UIMAD UR42, UR4, -0x3, UR42 ;  /* 0xfffffffd042a78a4 */ /* 0x000fc8000f8e022a */
[----:B------:R-:W-:Y:S08]  /*7a40*/  @P0 BRA `(.L_x_156) ;  /* 0xffffff9400e40947 */ /* 0x000ff0000383ffff */
[----:B------:R-:W-:Y:S05]  /*7a50*/  EXIT ;  /* 0x000000000000794d */ /* 0x000fea0003800000 */
.L_x_3:
        /* <DEDUP_REMOVED lines=26> */
.L_x_158:
[--C-:B------:R-:W-:Y:S01]  /*7c00*/  SHF.R.U64 R14, R12, R20, R13.reuse ;  /* 0x000000140c0e7219 */ /* 0x100fe2000000120d */
[----:B------:R-:W0:Y:S01]  /*7c10*/  LDC R24, c[0x0][0x618] ;  /* 0x00018600ff187b82 */ /* 0x000e220000000800 */
[----:B------:R-:W-:Y:S01]  /*7c20*/  I2FP.F32.U32 R8, R6 ;  /* 0x0000000600087245 */ /* 0x000fe20000201000 */
[----:B------:R-:W-:Y:S01]  /*7c30*/  ULDC UR4, c[0x0][0x150] ;  /* 0x0000540000047ab9 */ /* 0x000fe20000000800 */
[----:B------:R-:W-:Y:S02]  /*7c40*/  SHF.R.U32.HI R7, RZ, R20, R13 ;  /* 0x00000014ff077219 */ /* 0x000fe4000001160d */
[----:B------:R-:W-:Y:S01]  /*7c50*/  IADD3 R11, P0, RZ, -R14, RZ ;  /* 0x8000000eff0b7210 */ /* 0x000fe20007f1e0ff */
[----:B------:R-:W-:Y:S01]  /*7c60*/  FMUL R13, R8, UR4 ;  /* 0x00000004080d7c20 */ /* 0x000fe20008400000 */
[----:B------:R-:W-:Y:S01]  /*7c70*/  ULDC UR4, c[0x0][0x154] ;  /* 0x0000550000047ab9 */ /* 0x000fe20000000800 */
[----:B------:R-:W1:Y:S02]  /*7c80*/  LDC.64 R26, c[0x0][0x640] ;  /* 0x00019000ff1a7b82 */ /* 0x000e640000000a00 */
[----:B------:R-:W-:-:S02]  /*7c90*/  IMAD.X R7, RZ, RZ, ~R7, P0 ;  /* 0x000000ffff077224 */ /* 0x000fc400000e0e07 */
[----:B------:R-:W2:Y:S01]  /*7ca0*/  F2I.U32.TRUNC.NTZ R13, R13 ;  /* 0x0000000d000d7305 */ /* 0x000ea2000020f000 */
[----:B------:R-:W-:-:S03]  /*7cb0*/  IMAD.WIDE.U32 R8, R11, R22, R16 ;  /* 0x000000160b087225 */ /* 0x000fc600078e0010 */
[----:B------:R-:W3:Y:S01]  /*7cc0*/  LDC R15, c[0x0][0x144] ;  /* 0x00005100ff0f7b82 */ /* 0x000ee20000000800 */
[----:B------:R-:W-:-:S04]  /*7cd0*/  IMAD R10, R7, R22, RZ ;  /* 0x00000016070a7224 */ /* 0x000fc800078e02ff */
[----:B------:R-:W-:Y:S02]  /*7ce0*/  IMAD R7, R11, R23, R10 ;  /* 0x000000170b077224 */ /* 0x000fe400078e020a */
[----:B------:R-:W-:Y:S01]  /*7cf0*/  IMAD.MOV.U32 R10, RZ, RZ, -0x1 ;  /* 0xffffffffff0a7424 */ /* 0x000fe200078e00ff */
[----:B------:R-:W4:Y:S01]  /*7d00*/  LDC R20, c[0x0][0x608] ;  /* 0x00018200ff147b82 */ /* 0x000f220000000800 */
[----:B------:R-:W-:Y:S01]  /*7d10*/  IMAD.IADD R7, R9, 0x1, R7 ;  /* 0x0000000109077824 */ /* 0x000fe200078e0207 */
[----:B------:R-:W-:-:S04]  /*7d20*/  I2FP.F32.U32 R9, R5 ;  /* 0x0000000500097245 */ /* 0x000fc80000201000 */
[-C--:B0-----:R-:W-:Y:S01]  /*7d30*/  SHF.R.U64 R12, R8, R24.reuse, R7 ;  /* 0x00000018080c7219 */ /* 0x081fe20000001207 */
[----:B--2---:R-:W-:Y:S01]  /*7d40*/  IMAD.MOV R8, RZ, RZ, -R13 ;  /* 0x000000ffff087224 */ /* 0x004fe200078e0a0d */
[----:B------:R-:W0:Y:S01]  /*7d50*/  LDC R11, c[0x0][0x658] ;  /* 0x00019600ff0b7b82 */ /* 0x000e220000000800 */
[----:B-1----:R-:W-:Y:S01]  /*7d60*/  ISETP.NE.U32.AND P0, PT, R26, RZ, PT ;  /* 0x000000ff1a00720c */ /* 0x002fe20003f05070 */
[----:B------:R-:W-:Y:S01]  /*7d70*/  FMUL R9, R9, UR4 ;  /* 0x0000000409097c20 */ /* 0x000fe20008400000 */
[----:B------:R-:W-:Y:S02]  /*7d80*/  SHF.R.U32.HI R7, RZ, R24, R7 ;  /* 0x00000018ff077219 */ /* 0x000fe40000011607 */
[----:B------:R-:W-:-:S03]  /*7d90*/  ISETP.NE.AND.EX P0, PT, R27, RZ, PT, P0 ;  /* 0x000000ff1b00720c */ /* 0x000fc60003f05300 */
[----:B------:R-:W1:Y:S01]  /*7da0*/  LDC R22, c[0x0][0x148] ;  /* 0x00005200ff167b82 */ /* 0x000e620000000800 */
[----:B---3--:R-:W-:Y:S02]  /*7db0*/  IMAD R23, R15, R8, R6 ;  /* 0x000000080f177224 */ /* 0x008fe400078e0206 */
[----:B------:R-:W-:-:S05]  /*7dc0*/  IMAD.MOV.U32 R8, RZ, RZ, 0x1 ;  /* 0x00000001ff087424 */ /* 0x000fca00078e00ff */
[----:B------:R-:W2:Y:S01]  /*7dd0*/  LDC R21, c[0x0][0x600] ;  /* 0x00018000ff157b82 */ /* 0x000ea20000000800 */
[-CC-:B----4-:R-:W-:Y:S02]  /*7de0*/  SHF.R.U64 R15, R12, R20.reuse, R7.reuse ;  /* 0x000000140c0f7219 */ /* 0x190fe40000001207 */
[----:B------:R-:W-:Y:S02]  /*7df0*/  SHF.R.U32.HI R6, RZ, R20, R7 ;  /* 0x00000014ff067219 */ /* 0x000fe40000011607 */
[----:B------:R3:W4:Y:S03]  /*7e00*/  F2I.U32.TRUNC.NTZ R20, R9 ;  /* 0x0000000900147305 */ /* 0x000726000020f000 */
[----:B------:R-:W1:Y:S01]  /*7e10*/  LDC R25, c[0x0][0x648] ;  /* 0x00019200ff197b82 */ /* 0x000e620000000800 */
[-C--:B0-----:R-:W-:Y:S02]  /*7e20*/  SHF.R.U64 R19, R15, R11.reuse, R6 ;  /* 0x0000000b0f137219 */ /* 0x081fe40000001206 */
[----:B------:R-:W-:-:S02]  /*7e30*/  SHF.L.U32 R10, R10, R11, RZ ;  /* 0x0000000b0a0a7219 */ /* 0x000fc400000006ff */
[-C--:B------:R-:W-:Y:S01]  /*7e40*/  SHF.R.U32.HI R7, RZ, R11.reuse, R6 ;  /* 0x0000000bff077219 */ /* 0x080fe20000011606 */
[----:B------:R-:W-:Y:S01]  /*7e50*/  IMAD.MOV.U32 R6, RZ, RZ, R19 ;  /* 0x000000ffff067224 */ /* 0x000fe200078e0013 */
[----:B------:R-:W-:Y:S01]  /*7e60*/  SHF.L.U32 R24, R8, R11, RZ ;  /* 0x0000000b08187219 */ /* 0x000fe200000006ff */
[----:B------:R-:W0:Y:S01]  /*7e70*/  LDC R28, c[0x0][0x638] ;  /* 0x00018e00ff1c7b82 */ /* 0x000e220000000800 */
[----:B------:R-:W-:-:S07]  /*7e80*/  LOP3.LUT R30, RZ, R10, RZ, 0x33, !PT ;  /* 0x0000000aff1e7212 */ /* 0x000fce00078e33ff */
[----:B------:R-:W0:Y:S01]  /*7e90*/  LDC R29, c[0x0][0x610] ;  /* 0x00018400ff1d7b82 */ /* 0x000e220000000800 */
[----:B---34-:R-:W-:Y:S05]  /*7ea0*/  @!P0 BRA `(.L_x_159) ;  /* 0x0000000000288947 */ /* 0x018fea0003800000 */
[----:B------:R-:W3:Y:S02]  /*7eb0*/  LDC R6, c[0x0][0x64c] ;  /* 0x00019300ff067b82 */ /* 0x000ee40000000800 */
[----:B---3--:R-:W-:-:S05]  /*7ec0*/  IADD3 R11, P0, R19, R6, RZ ;  /* 0x00000006130b7210 */ /* 0x008fca0007f1e0ff */
        /* <DEDUP_REMOVED lines=8> */
.L_x_159:
[----:B------:R-:W-:Y:S01]  /*7f50*/  ISETP.NE.AND P0, PT, R2, 0x1, PT ;  /* 0x000000010200780c */ /* 0x000fe20003f05270 */
[----:B--2---:R-:W-:Y:S01]  /*7f60*/  VIADD R9, R21, 0xffffffff ;  /* 0xffffffff15097836 */ /* 0x004fe20000000000 */
[----:B-1----:R-:W-:Y:S01]  /*7f70*/  SHF.R.U64 R7, R6, R25, R7 ;  /* 0x0000001906077219 */ /* 0x002fe20000001207 */
[----:B------:R-:W-:Y:S01]  /*7f80*/  IMAD.MOV R20, RZ, RZ, -R20 ;  /* 0x000000ffff147224 */ /* 0x000fe200078e0a14 */
[----:B------:R-:W-:Y:S02]  /*7f90*/  LOP3.LUT R6, R15, R30, RZ, 0xc0, !PT ;  /* 0x0000001e0f067212 */ /* 0x000fe400078ec0ff */
[----:B------:R-:W-:Y:S01]  /*7fa0*/  LOP3.LUT R12, R12, R9, RZ, 0xc0, !PT ;  /* 0x000000090c0c7212 */ /* 0x000fe200078ec0ff */
[----:B------:R-:W-:Y:S02]  /*7fb0*/  IMAD.MOV R8, RZ, RZ, -R7 ;  /* 0x000000ffff087224 */ /* 0x000fe400078e0a07 */
[----:B------:R-:W-:Y:S02]  /*7fc0*/  IMAD R6, R24, R7, R6 ;  /* 0x0000000718067224 */ /* 0x000fe400078e0206 */
[----:B------:R-:W-:-:S02]  /*7fd0*/  IMAD.MOV.U32 R9, RZ, RZ, 0x1 ;  /* 0x00000001ff097424 */ /* 0x000fc400078e00ff */
[----:B------:R-:W-:Y:S02]  /*7fe0*/  @P0 IMAD R23, R22, R20, R5 ;  /* 0x0000001416170224 */ /* 0x000fe400078e0205 */
[----:B0-----:R-:W-:Y:S02]  /*7ff0*/  IMAD R5, R8, R28, R19 ;  /* 0x0000001c08057224 */ /* 0x001fe400078e0213 */
[----:B------:R-:W-:Y:S02]  /*8000*/  IMAD R19, R6, R29, R23 ;  /* 0x0000001d06137224 */ /* 0x000fe400078e0217 */
[----:B------:R-:W-:Y:S02]  /*8010*/  IMAD R6, R5, R21, R12 ;  /* 0x0000001505067224 */ /* 0x000fe400078e020c */
[----:B------:R-:W-:-:S03]  /*8020*/  IMAD.MOV.U32 R8, RZ, RZ, R14 ;  /* 0x000000ffff087224 */ /* 0x000fc600078e000e */
[----:B------:R-:W-:Y:S02]  /*8030*/  SEL R20, R6, R19, !P0 ;  /* 0x0000001306147207 */ /* 0x000fe40004000000 */
[----:B------:R-:W-:-:S07]  /*8040*/  SEL R19, R19, R6, !P0 ;  /* 0x0000000613137207 */ /* 0x000fce0004000000 */
.L_x_157:
[----:B------:R-:W-:-:S08]  /*8050*/  NOP ;  /* 0x0000000000007918 */ /* 0x000fd00000000000 */
[----:B------:R-:W0:-:S00]  /*8060*/  USETMAXREG.DEALLOC.CTAPOOL 0x28 ;  /* 0x00000028000079c8 */ /* 0x000e0000080e0500 */
[----:B0-----:R-:W-:-:S13]  /*8070*/  ISETP.NE.AND P0, PT, R0, RZ, PT ;  /* 0x000000ff0000720c */ /* 0x001fda0003f05270 */
[----:B------:R-:W-:Y:S05]  /*8080*/  @P0 EXIT ;  /* 0x000000000000094d */ /* 0x000fea0003800000 */
[----:B------:R-:W-:Y:S01]  /*8090*/  LOP3.LUT P0, RZ, R9, 0xff, RZ, 0xc0, !PT ;  /* 0x000000ff09ff7812 */ /* 0x000fe2000780c0ff */
[----:B------:R-:W-:Y:S02]  /*80a0*/  IMAD.MOV.U32 R0, RZ, RZ, 0x1 ;  /* 0x00000001ff007424 */ /* 0x000fe400078e00ff */
[----:B------:R-:W-:-:S10]  /*80b0*/  IMAD.MOV.U32 R12, RZ, RZ, RZ ;  /* 0x000000ffff0c7224 */ /* 0x000fd400078e00ff */
[----:B------:R-:W-:Y:S05]  /*80c0*/  @!P0 BRA `(.L_x_160) ;  /* 0x0000000c00448947 */ /* 0x000fea0003800000 */
[----:B------:R-:W0:Y:S01]  /*80d0*/  LDC R0, c[0x0][0x28c] ;  /* 0x0000a300ff007b82 */ /* 0x000e220000000800 */
[----:B------:R-:W-:Y:S01]  /*80e0*/  LOP3.LUT P0, RZ, R3, 0x1f, RZ, 0xc0, !PT ;  /* 0x0000001f03ff7812 */ /* 0x000fe2000780c0ff */
[----:B------:R-:W-:Y:S01]  /*80f0*/  ULDC UR5, c[0x0][0x658] ;  /* 0x0001960000057ab9 */ /* 0x000fe20000000800 */
[----:B------:R-:W-:Y:S01]  /*8100*/  UMOV UR6, 0xffffffff ;  /* 0xffffffff00067882 */ /* 0x000fe20000000000 */
[----:B------:R-:W-:Y:S01]  /*8110*/  BSSY B0, `(.L_x_160) ;  /* 0x00000cc000007945 */ /* 0x000fe20003800000 */
[----:B------:R-:W-:Y:S01]  /*8120*/  USHF.L.U32 UR6, UR6, UR5, URZ ;  /* 0x0000000506067299 */ /* 0x000fe2000800063f */
[C---:B------:R-:W-:Y:S01]  /*8130*/  ISETP.NE.AND P2, PT, R4.reuse, RZ, PT ;  /* 0x000000ff0400720c */ /* 0x040fe20003f45270 */
[----:B------:R-:W-:Y:S01]  /*8140*/  IMAD.MOV.U32 R13, RZ, RZ, 0x1 ;  /* 0x00000001ff0d7424 */ /* 0x000fe200078e00ff */
[----:B------:R-:W-:Y:S01]  /*8150*/  ISETP.NE.OR P0, PT, R4, RZ, !P0 ;  /* 0x000000ff0400720c */ /* 0x000fe20004705670 */
[----:B------:R-:W-:Y:S01]  /*8160*/  IMAD.MOV.U32 R12, RZ, RZ, RZ ;  /* 0x000000ffff0c7224 */ /* 0x000fe200078e00ff */
[----:B------:R-:W-:Y:S01]  /*8170*/  LOP3.LUT R11, R18, 0x2, RZ, 0xfc, !PT ;  /* 0x00000002120b7812 */ /* 0x000fe200078efcff */
[----:B------:R-:W-:Y:S01]  /*8180*/  ULDC UR4, c[0x0][0x600] ;  /* 0x0001800000047ab9 */ /* 0x000fe20000000800 */
[----:B------:R-:W-:Y:S01]  /*8190*/  UMOV UR7, 0x1 ;  /* 0x0000000100077882 */ /* 0x000fe20000000000 */
[----:B------:R-:W-:-:S02]  /*81a0*/  UIADD3 UR4, UR4, -0x1, URZ ;  /* 0xffffffff04047890 */ /* 0x000fc4000fffe03f */
[----:B------:R-:W-:Y:S02]  /*81b0*/  USHF.L.U32 UR5, UR7, UR5, URZ ;  /* 0x0000000507057299 */ /* 0x000fe4000800063f */
[----:B------:R-:W-:Y:S01]  /*81c0*/  ULOP3.LUT UR13, URZ, UR6, URZ, 0x33, !UPT ;  /* 0x000000063f0d7292 */ /* 0x000fe2000f8e333f */
[----:B------:R-:W-:Y:S01]  /*81d0*/  ULDC.64 UR22, c[0x0][0x198] ;  /* 0x0000660000167ab9 */ /* 0x000fe20000000a00 */
[----:B0-----:R-:W-:-:S05]  /*81e0*/  VIADD R0, R0, 0x7f ;  /* 0x0000007f00007836 */ /* 0x001fca0000000000 */
[----:B------:R-:W-:-:S04]  /*81f0*/  SHF.R.S32.HI R3, RZ, 0x1f, R0 ;  /* 0x0000001fff037819 */ /* 0x000fc80000011400 */
[----:B------:R-:W-:Y:S01]  /*8200*/  LEA.HI R3, R3, R0, RZ, 0x7 ;  /* 0x0000000003037211 */ /* 0x000fe200078f38ff */
[----:B------:R-:W-:-:S03]  /*8210*/  IMAD.MOV.U32 R0, RZ, RZ, 0x1 ;  /* 0x00000001ff007424 */ /* 0x000fc600078e00ff */
[----:B------:R-:W-:-:S05]  /*8220*/  SHF.R.S32.HI R3, RZ, 0x7, R3 ;  /* 0x00000007ff037819 */ /* 0x000fca0000011403 */
[----:B------:R-:W-:-:S07]  /*8230*/  VIADD R10, R3, 0x1 ;  /* 0x00000001030a7836 */ /* 0x000fce0000000000 */
.L_x_172:
[----:B------:R-:W-:-:S03]  /*8240*/  UMOV UR6, 0xffffffff ;  /* 0xffffffff00067882 */ /* 0x000fc60000000000 */
[----:B------:R-:W-:Y:S05]  /*8250*/  BRA.DIV UR6, `(.L_x_161) ;  /* 0x0000000e06a87947 */ /* 0x000fea000b800000 */
[----:B------:R-:W-:-:S13]  /*8260*/  ELECT P6, URZ, PT ;  /* 0x00000000003f782f */ /* 0x000fda00038c0000 */
.L_x_182:
[----:B------:R-:W0:Y:S01]  /*8270*/  LDC R4, c[0x0][0x28c] ;  /* 0x0000a300ff047b82 */ /* 0x000e220000000800 */
[----:B------:R-:W-:Y:S01]  /*8280*/  BSSY B1, `(.L_x_162) ;  /* 0x0000043000017945 */ /* 0x000fe20003800000 */
[----:B0-----:R-:W-:-:S13]  /*8290*/  ISETP.LT.OR P6, PT, R4, 0x1, !P6 ;  /* 0x000000010400780c */ /* 0x001fda00077c1670 */
[----:B------:R-:W-:Y:S05]  /*82a0*/  @P6 BRA `(.L_x_163) ;  /* 0x0000000400006947 */ /* 0x000fea0003800000 */
[----:B------:R-:W-:Y:S02]  /*82b0*/  IMAD.SHL.U32 R19, R19, 0x100, RZ ;  /* 0x0000010013137824 */ /* 0x000fe400078e00ff */
[----:B------:R-:W-:Y:S02]  /*82c0*/  IMAD.SHL.U32 R20, R20, 0x40, RZ ;  /* 0x0000004014147824 */ /* 0x000fe400078e00ff */
[----:B------:R-:W-:Y:S02]  /*82d0*/  IMAD.MOV.U32 R21, RZ, RZ, RZ ;  /* 0x000000ffff157224 */ /* 0x000fe400078e00ff */
[----:B------:R-:W-:Y:S02]  /*82e0*/  IMAD.MOV.U32 R4, RZ, RZ, R10 ;  /* 0x000000ffff047224 */ /* 0x000fe400078e000a */
[----:B------:R-:W-:Y:S02]  /*82f0*/  IMAD.MOV.U32 R5, RZ, RZ, R0 ;  /* 0x000000ffff057224 */ /* 0x000fe400078e0000 */
[----:B------:R-:W-:-:S07]  /*8300*/  IMAD.MOV.U32 R6, RZ, RZ, R12 ;  /* 0x000000ffff067224 */ /* 0x000fce00078e000c */
.L_x_167:
[----:B------:R-:W0:Y:S01]  /*8310*/  S2R R14, SR_CgaCtaId ;  /* 0x00000000000e7919 */ /* 0x000e220000008800 */
[----:B------:R-:W-:Y:S01]  /*8320*/  MOV R7, 0x400 ;  /* 0x0000040000077802 */ /* 0x000fe20000000f00 */
[----:B------:R-:W1:Y:S03]  /*8330*/  @!P2 LDC R9, c[0x0][0x500] ;  /* 0x00014000ff09ab82 */ /* 0x000e660000000800 */
[----:B0-----:R-:W-:Y:S02]  /*8340*/  LEA R15, R14, R7, 0x18 ;  /* 0x000000070e0f7211 */ /* 0x001fe400078ec0ff */
[----:B------:R-:W-:-:S03]  /*8350*/  SHF.L.U32 R7, R5, 0x1f, RZ ;  /* 0x0000001f05077819 */ /* 0x000fc600000006ff */
[----:B------:R-:W-:-:S04]  /*8360*/  IMAD R14, R6, 0x8, R15 ;  /* 0x00000008060e7824 */ /* 0x000fc800078e020f */
[----:B------:R-:W0:Y:S02]  /*8370*/  SYNCS.PHASECHK.TRANS64.TRYWAIT P1, [R14+URZ+0x18], R7 ;  /* 0x000018070e0075a7 */ /* 0x000e24000802017f */
[----:B01----:R-:W-:Y:S05]  /*8380*/  @!P1 BRA `(.L_x_164) ;  /* 0x0000000c007c9947 */ /* 0x003fea0003800000 */
.L_x_183:
[----:B0-----:R-:W-:Y:S01]  /*8390*/  PRMT R7, R11, 0x9910, RZ ;  /* 0x000099100b077816 */ /* 0x001fe200000000ff */
[----:B------:R0:W-:Y:S03]  /*83a0*/  @!P2 SYNCS.ARRIVE.TRANS64 RZ, [R14+URZ], R9 ;  /* 0x000000090effa9a7 */ /* 0x0001e6000800003f */
[----:B------:R-:W-:-:S13]  /*83b0*/  ISETP.NE.AND P1, PT, R7, 0x2, PT ;  /* 0x000000020700780c */ /* 0x000fda0003f25270 */
[----:B0-----:R-:W-:Y:S05]  /*83c0*/  @P1 BRA `(.L_x_165) ;  /* 0x0000000000041947 */ /* 0x001fea0003800000 */
[----:B------:R-:W-:Y:S01]  /*83d0*/  BPT.TRAP 0x1 ;  /* 0x000000040000795c */ /* 0x000fe20000300000 */
.L_x_165:
[----:B------:R-:W-:Y:S05]  /*83e0*/  @P0 BRA `(.L_x_166) ;  /* 0x0000000000040947 */ /* 0x000fea0003800000 */
[----:B------:R-:W-:Y:S01]  /*83f0*/  BPT.TRAP 0x1 ;  /* 0x000000040000795c */ /* 0x000fe20000300000 */
.L_x_166:
[C-C-:B------:R-:W-:Y:S01]  /*8400*/  IMAD R7, R6.reuse, 0x10000, R15.reuse ;  /* 0x0001000006077824 */ /* 0x140fe200078e020f */
[----:B------:R-:W-:Y:S01]  /*8410*/  R2UR UR34, R21 ;  /* 0x00000000152272ca */ /* 0x000fe200000e0000 */
[----:B------:R-:W-:Y:S01]  /*8420*/  IMAD R15, R6, 0x4000, R15 ;  /* 0x00004000060f7824 */ /* 0x000fe200078e020f */
[----:B------:R-:W-:Y:S01]  /*8430*/  R2UR UR33, R14 ;  /* 0x000000000e2172ca */ /* 0x000fe200000e0000 */
[----:B------:R-:W-:Y:S01]  /*8440*/  VIADD R4, R4, 0xffffffff ;  /* 0xffffffff04047836 */ /* 0x000fe20000000000 */
[----:B------:R-:W-:Y:S01]  /*8450*/  R2UR UR24, R7 ;  /* 0x00000000071872ca */ /* 0x000fe200000e0000 */
[----:B------:R-:W-:Y:S01]  /*8460*/  UIADD3 UR6, UP0, UR22, 0xf0, URZ ;  /* 0x000000f016067890 */ /* 0x000fe2000ff1e03f */
[----:B------:R-:W-:Y:S01]  /*8470*/  R2UR UR8, R15 ;  /* 0x000000000f0872ca */ /* 0x000fe200000e0000 */
[----:B------:R-:W-:Y:S01]  /*8480*/  UIADD3 UR30, UP1, UR22, 0x1f0, URZ ;  /* 0x000001f0161e7890 */ /* 0x000fe2000ff3e03f */
[----:B------:R-:W-:Y:S01]  /*8490*/  R2UR UR36, R8 ;  /* 0x00000000082472ca */ /* 0x000fe200000e0000 */
[----:B------:R-:W-:Y:S01]  /*84a0*/  UIADD3.X UR7, URZ, UR23, URZ, UP0, !UPT ;  /* 0x000000173f077290 */ /* 0x000fe200087fe43f */
[----:B------:R-:W-:Y:S01]  /*84b0*/  R2UR UR35, R19 ;  /* 0x00000000132372ca */ /* 0x000fe200000e0000 */
[----:B------:R-:W-:Y:S01]  /*84c0*/  UIADD3.X UR31, URZ, UR23, URZ, UP1, !UPT ;  /* 0x000000173f1f7290 */ /* 0x000fe20008ffe43f */
[----:B------:R-:W-:Y:S01]  /*84d0*/  R2UR UR19, R20 ;  /* 0x00000000141372ca */ /* 0x000fe200000e0000 */
[----:B------:R-:W-:Y:S01]  /*84e0*/  UIADD3 UR26, UR34, 0x40, URZ ;  /* 0x00000040221a7890 */ /* 0x000fe2000fffe03f */
[----:B------:R-:W-:Y:S01]  /*84f0*/  ISETP.GT.AND P3, PT, R4, 0x1, PT ;  /* 0x000000010400780c */ /* 0x000fe20003f64270 */
[----:B------:R-:W-:Y:S01]  /*8500*/  VIADD R6, R6, 0x1 ;  /* 0x0000000106067836 */ /* 0x000fe20000000000 */
[----:B------:R-:W-:Y:S01]  /*8510*/  UMOV UR14, 0x0 ;  /* 0x00000000000e7882 */ /* 0x000fe20000000000 */
[----:B------:R-:W-:Y:S01]  /*8520*/  UIADD3 UR32, UR24, 0x100, URZ ;  /* 0x0000010018207890 */ /* 0x000fe2000fffe03f */
[----:B------:R-:W-:Y:S01]  /*8530*/  VIADD R21, R21, 0x80 ;  /* 0x0000008015157836 */ /* 0x000fe20000000000 */
[----:B------:R-:W-:Y:S01]  /*8540*/  UIADD3 UR24, UR24, 0x8100, URZ ;  /* 0x0000810018187890 */ /* 0x000fe2000fffe03f */
[----:B------:R-:W-:Y:S01]  /*8550*/  ISETP.NE.AND P1, PT, R6, 0x3, PT ;  /* 0x000000030600780c */ /* 0x000fe20003f25270 */
[----:B------:R-:W-:-:S02]  /*8560*/  UIADD3 UR16, UR8, 0x30100, URZ ;  /* 0x0003010008107890 */ /* 0x000fc4000fffe03f */
[----:B------:R-:W-:Y:S01]  /*8570*/  UIADD3 UR8, UR8, 0x32100, URZ ;  /* 0x0003210008087890 */ /* 0x000fe2000fffe03f */
[----:B------:R-:W-:Y:S01]  /*8580*/  SEL R14, RZ, 0x1, P1 ;  /* 0x00000001ff0e7807 */ /* 0x000fe20000800000 */
[----:B------:R-:W-:Y:S01]  /*8590*/  UMOV UR15, 0x10000000 ;  /* 0x10000000000f7882 */ /* 0x000fe20000000000 */
[----:B------:R-:W-:Y:S01]  /*85a0*/  UMOV UR25, UR33 ;  /* 0x0000002100197c82 */ /* 0x000fe20008000000 */
[----:B------:R-:W-:Y:S01]  /*85b0*/  UMOV UR28, UR36 ;  /* 0x00000024001c7c82 */ /* 0x000fe20008000000 */
[----:B------:R-:W-:Y:S01]  /*85c0*/  UMOV UR27, UR35 ;  /* 0x00000023001b7c82 */ /* 0x000fe20008000000 */
[----:B------:R-:W-:Y:S01]  /*85d0*/  UMOV UR17, UR33 ;  /* 0x0000002100117c82 */ /* 0x000fe20008000000 */
[----:B------:R-:W-:Y:S01]  /*85e0*/  UMOV UR18, UR34 ;  /* 0x0000002200127c82 */ /* 0x000fe20008000000 */
[----:B------:R-:W-:Y:S01]  /*85f0*/  UMOV UR20, UR36 ;  /* 0x0000002400147c82 */ /* 0x000fe20008000000 */
[----:B------:R0:W-:Y:S01]  /*8600*/  UTMALDG.3D [UR32], [UR6], desc[UR14] ;  /* 0x00000e20060075b4 */ /* 0x0001e20008011000 */
[----:B------:R-:W-:Y:S01]  /*8610*/  UMOV UR9, UR33 ;  /* 0x0000002100097c82 */ /* 0x000fe20008000000 */
[----:B------:R-:W-:Y:S01]  /*8620*/  UMOV UR11, UR19 ;  /* 0x00000013000b7c82 */ /* 0x000fe20008000000 */
[----:B------:R-:W-:Y:S01]  /*8630*/  UMOV UR12, UR36 ;  /* 0x00000024000c7c82 */ /* 0x000fe20008000000 */
[----:B------:R-:W-:Y:S01]  /*8640*/  UMOV UR10, UR26 ;  /* 0x0000001a000a7c82 */ /* 0x000fe20008000000 */
[----:B------:R-:W-:-:S02]  /*8650*/  LOP3.LUT R5, R5, R14, RZ, 0x3c, !PT ;  /* 0x0000000e05057212 */ /* 0x000fc400078e3cff */
[----:B------:R-:W-:Y:S01]  /*8660*/  SEL R6, R6, RZ, P1 ;  /* 0x000000ff06067207 */ /* 0x000fe20000800000 */
[----:B------:R0:W-:Y:S01]  /*8670*/  UTMALDG.3D [UR24], [UR6], desc[UR14] ;  /* 0x00000e18060075b4 */ /* 0x0001e20008011000 */
[----:B------:R0:W-:Y:S01]  /*8680*/  UTMALDG.3D [UR16], [UR30], desc[UR14] ;  /* 0x00000e101e0075b4 */ /* 0x0001e20008011000 */
[----:B------:R0:W-:Y:S02]  /*8690*/  UTMALDG.3D [UR8], [UR30], desc[UR14] ;  /* 0x00000e081e0075b4 */ /* 0x0001e40008011000 */
[----:B0-----:R-:W-:Y:S05]  /*86a0*/  @P3 BRA `(.L_x_167) ;  /* 0xfffffffc00183947 */ /* 0x001fea000383ffff */
.L_x_163:
[----:B------:R-:W-:Y:S05]  /*86b0*/  BSYNC B1 ;  /* 0x0000000000017941 */ /* 0x000fea0003800000 */
.L_x_162:
[----:B------:R-:W-:Y:S01]  /*86c0*/  LOP3.LUT P3, RZ, R13, 0xff, RZ, 0xc0, !PT ;  /* 0x000000ff0dff7812 */ /* 0x000fe2000786c0ff */
[----:B------:R-:W-:Y:S01]  /*86d0*/  IMAD.IADD R12, R3, 0x1, R12 ;  /* 0x00000001030c7824 */ /* 0x000fe200078e020c */
[----:B------:R-:W-:Y:S01]  /*86e0*/  IADD3 R16, P4, R16, UR38, RZ ;  /* 0x0000002610107c10 */ /* 0x000fe2000ff9e0ff */
[----:B------:R-:W-:Y:S01]  /*86f0*/  ULDC.64 UR6, c[0x0][0x650] ;  /* 0x0001940000067ab9 */ /* 0x000fe20000000a00 */
[----:B------:R-:W-:Y:S01]  /*8700*/  BSSY B1, `(.L_x_168) ;  /* 0x000006a000017945 */ /* 0x000fe20003800000 */
[----:B------:R-:W-:Y:S01]  /*8710*/  IMAD.MOV.U32 R19, RZ, RZ, -0x1 ;  /* 0xffffffffff137424 */ /* 0x000fe200078e00ff */
[----:B------:R-:W-:Y:S01]  /*8720*/  ISETP.GT.U32.AND P1, PT, R12, 0x2, PT ;  /* 0x000000020c00780c */ /* 0x000fe20003f24070 */
[----:B------:R-:W-:Y:S01]  /*8730*/  IMAD.MOV.U32 R20, RZ, RZ, -0x1 ;  /* 0xffffffffff147424 */ /* 0x000fe200078e00ff */
[----:B------:R-:W-:Y:S01]  /*8740*/  IADD3.X R17, R17, UR41, RZ, P4, !PT ;  /* 0x0000002911117c10 */ /* 0x000fe2000a7fe4ff */
[----:B------:R-:W-:Y:S01]  /*8750*/  IMAD.MOV.U32 R8, RZ, RZ, -0x1 ;  /* 0xffffffffff087424 */ /* 0x000fe200078e00ff */
[----:B------:R-:W-:-:S02]  /*8760*/  ISETP.LT.U32.AND P1, PT, R3, 0x3, P1 ;  /* 0x000000030300780c */ /* 0x000fc40000f21070 */
[----:B------:R-:W-:Y:S01]  /*8770*/  PRMT R13, RZ, 0x7610, R13 ;  /* 0x00007610ff0d7816 */ /* 0x000fe2000000000d */
[----:B------:R-:W0:Y:S01]  /*8780*/  @P3 S2R R5, SR_CgaCtaId ;  /* 0x0000000000053919 */ /* 0x000e220000008800 */
[----:B------:R-:W-:-:S04]  /*8790*/  @P3 MOV R4, 0x400 ;  /* 0x0000040000043802 */ /* 0x000fc80000000f00 */
[----:B0-----:R-:W-:Y:S01]  /*87a0*/  @P3 LEA R6, R5, R4, 0x18 ;  /* 0x0000000405063211 */ /* 0x001fe200078ec0ff */
[----:B------:R-:W-:-:S03]  /*87b0*/  IMAD.WIDE.U32 R4, R12, -0x55555555, RZ ;  /* 0xaaaaaaab0c047825 */ /* 0x000fc600078e00ff */
[----:B------:R0:W-:Y:S01]  /*87c0*/  @P3 SYNCS.ARRIVE.TRANS64.A1T0 RZ, [R6+URZ+0x48], RZ ;  /* 0x000048ff06ff39a7 */ /* 0x0001e2000810003f */
[----:B------:R-:W-:Y:S02]  /*87d0*/  ISETP.GE.U32.AND P3, PT, R3, 0x3, PT ;  /* 0x000000030300780c */ /* 0x000fe40003f66070 */
[----:B------:R-:W-:Y:S02]  /*87e0*/  SHF.R.U32.HI R7, RZ, 0x1, R5 ;  /* 0x00000001ff077819 */ /* 0x000fe40000011605 */
[----:B------:R-:W-:Y:S02]  /*87f0*/  SEL R5, RZ, 0x1, !P1 ;  /* 0x00000001ff057807 */ /* 0x000fe40004800000 */
[----:B------:R-:W-:Y:S01]  /*8800*/  ISETP.GE.U32.AND P1, PT, R16, UR6, PT ;  /* 0x0000000610007c0c */ /* 0x000fe2000bf26070 */
[----:B------:R-:W-:Y:S01]  /*8810*/  IMAD R12, R7, -0x3, R12 ;  /* 0xfffffffd070c7824 */ /* 0x000fe200078e020c */
[----:B------:R-:W-:Y:S02]  /*8820*/  LOP3.LUT R0, R0, R5, RZ, 0x3c, !PT ;  /* 0x0000000500007212 */ /* 0x000fe400078e3cff */
[----:B------:R-:W-:-:S02]  /*8830*/  ISETP.GE.U32.AND.EX P1, PT, R17, UR7, PT, P1 ;  /* 0x0000000711007c0c */ /* 0x000fc4000bf26110 */
[----:B------:R-:W-:Y:S02]  /*8840*/  PRMT R4, RZ, 0x7610, R4 ;  /* 0x00007610ff047816 */ /* 0x000fe40000000004 */
[----:B------:R-:W-:-:S09]  /*8850*/  @P3 LOP3.LUT R0, R0, 0x1, R7, 0x78, !PT ;  /* 0x0000000100003812 */ /* 0x000fd200078e7807 */
[----:B0-----:R-:W-:Y:S05]  /*8860*/  @P1 BRA `(.L_x_169) ;  /* 0x00000004004c1947 */ /* 0x001fea0003800000 */
[----:B------:R-:W-:Y:S01]  /*8870*/  ULDC.64 UR6, c[0x0][0x628] ;  /* 0x00018a0000067ab9 */ /* 0x000fe20000000a00 */
[----:B------:R-:W0:Y:S01]  /*8880*/  S2R R15, SR_CTAID.X ;  /* 0x00000000000f7919 */ /* 0x000e220000002500 */
[----:B------:R-:W-:Y:S01]  /*8890*/  ISETP.NE.U32.AND P1, PT, RZ, UR6, PT ;  /* 0x00000006ff007c0c */ /* 0x000fe2000bf25070 */
[----:B------:R-:W-:Y:S01]  /*88a0*/  ULDC UR9, c[0x0][0x630] ;  /* 0x00018c0000097ab9 */ /* 0x000fe20000000800 */
[----:B------:R-:W-:Y:S01]  /*88b0*/  IMAD.MOV.U32 R4, RZ, RZ, R16 ;  /* 0x000000ffff047224 */ /* 0x000fe200078e0010 */
[----:B------:R-:W1:Y:S01]  /*88c0*/  S2R R14, SR_CTAID.Y ;  /* 0x00000000000e7919 */ /* 0x000e620000002600 */
[----:B------:R-:W-:Y:S01]  /*88d0*/  ISETP.NE.AND.EX P1, PT, RZ, UR7, PT, P1 ;  /* 0x00000007ff007c0c */ /* 0x000fe2000bf25310 */
[----:B------:R-:W-:-:S12]  /*88e0*/  IMAD.MOV.U32 R5, RZ, RZ, R17 ;  /* 0x000000ffff057224 */ /* 0x000fd800078e0011 */
[----:B------:R-:W-:Y:S05]  /*88f0*/  @!P1 BRA `(.L_x_170) ;  /* 0x0000000000289947 */ /* 0x000fea0003800000 */
[----:B------:R-:W-:Y:S02]  /*8900*/  ULDC UR8, c[0x0][0x634] ;  /* 0x00018d0000087ab9 */ /* 0x000fe40000000800 */
[----:B------:R-:W-:-:S05]  /*8910*/  IADD3 R9, P1, R16, UR8, RZ ;  /* 0x0000000810097c10 */ /* 0x000fca000ff3e0ff */
[----:B------:R-:W-:-:S04]  /*8920*/  IMAD.X R19, RZ, RZ, R17, P1 ;  /* 0x000000ffff137224 */ /* 0x000fc800008e0611 */
[----:B------:R-:W-:-:S04]  /*8930*/  IMAD.WIDE.U32 R6, R19, UR6, RZ ;  /* 0x0000000613067c25 */ /* 0x000fc8000f8e00ff */
[----:B------:R-:W-:-:S04]  /*8940*/  IMAD.WIDE.U32 R6, P1, R9, UR7, R6 ;  /* 0x0000000709067c25 */ /* 0x000fc8000f820006 */
[----:B------:R-:W-:-:S04]  /*8950*/  IMAD.WIDE.U32 R8, R9, UR6, RZ ;  /* 0x0000000609087c25 */ /* 0x000fc8000f8e00ff */
[----:B------:R-:W-:Y:S01]  /*8960*/  IMAD.X R5, RZ, RZ, RZ, P1 ;  /* 0x000000ffff057224 */ /* 0x000fe200008e06ff */
[----:B------:R-:W-:Y:S01]  /*8970*/  IADD3 RZ, P1, R9, R6, RZ ;  /* 0x0000000609ff7210 */ /* 0x000fe20007f3e0ff */
[----:B------:R-:W-:-:S04]  /*8980*/  IMAD.MOV.U32 R4, RZ, RZ, R7 ;  /* 0x000000ffff047224 */ /* 0x000fc800078e0007 */
[----:B------:R-:W-:-:S08]  /*8990*/  IMAD.WIDE.U32.X R4, R19, UR7, R4, P1 ;  /* 0x0000000713047c25 */ /* 0x000fd000088e0404 */
.L_x_170:
[--C-:B------:R-:W-:Y:S01]  /*89a0*/  SHF.R.U64 R8, R4, UR9, R5.reuse ;  /* 0x0000000904087c19 */ /* 0x100fe20008001205 */
[----:B------:R-:W-:Y:S01]  /*89b0*/  ULDC.64 UR6, c[0x0][0x620] ;  /* 0x0001880000067ab9 */ /* 0x000fe20000000a00 */
[----:B------:R-:W-:Y:S01]  /*89c0*/  SHF.R.U32.HI R4, RZ, UR9, R5 ;  /* 0x00000009ff047c19 */ /* 0x000fe20008011605 */
[----:B------:R-:W2:Y:S01]  /*89d0*/  LDC R24, c[0x0][0x144] ;  /* 0x00005100ff187b82 */ /* 0x000ea20000000800 */
[----:B------:R-:W-:Y:S01]  /*89e0*/  IADD3 R7, P1, RZ, -R8, RZ ;  /* 0x80000008ff077210 */ /* 0x000fe20007f3e0ff */
[----:B------:R-:W-:Y:S01]  /*89f0*/  ULDC.64 UR10, c[0x0][0x640] ;  /* 0x00019000000a7ab9 */ /* 0x000fe20000000a00 */
[----:B0-----:R-:W-:Y:S01]  /*8a00*/  I2FP.F32.U32 R9, R15 ;  /* 0x0000000f00097245 */ /* 0x001fe20000201000 */
[----:B------:R-:W-:Y:S02]  /*8a10*/  ULDC UR8, c[0x0][0x608] ;  /* 0x0001820000087ab9 */ /* 0x000fe40000000800 */
[----:B------:R-:W-:Y:S01]  /*8a20*/  IMAD.X R4, RZ, RZ, ~R4, P1 ;  /* 0x000000ffff047224 */ /* 0x000fe200008e0e04 */
[----:B------:R-:W-:Y:S01]  /*8a30*/  ISETP.NE.U32.AND P1, PT, RZ, UR10, PT ;  /* 0x0000000aff007c0c */ /* 0x000fe2000bf25070 */
[----:B------:R-:W0:Y:S02]  /*8a40*/  LDC R21, c[0x0][0x148] ;  /* 0x00005200ff157b82 */ /* 0x000e240000000800 */
[----:B------:R-:W-:Y:S01]  /*8a50*/  IMAD R6, R4, UR6, RZ ;  /* 0x0000000604067c24 */ /* 0x000fe2000f8e02ff */
[----:B------:R-:W-:Y:S01]  /*8a60*/  ISETP.NE.AND.EX P1, PT, RZ, UR11, PT, P1 ;  /* 0x0000000bff007c0c */ /* 0x000fe2000bf25310 */
[----:B------:R-:W-:Y:S01]  /*8a70*/  IMAD.WIDE.U32 R4, R7, UR6, R16 ;  /* 0x0000000607047c25 */ /* 0x000fe2000f8e0010 */
[----:B------:R-:W-:-:S03]  /*8a80*/  ULDC UR6, c[0x0][0x150] ;  /* 0x0000540000067ab9 */ /* 0x000fc60000000800 */
[----:B------:R-:W-:Y:S02]  /*8a90*/  IMAD R7, R7, UR7, R6 ;  /* 0x0000000707077c24 */ /* 0x000fe4000f8e0206 */
[----:B------:R-:W-:Y:S01]  /*8aa0*/  FMUL R6, R9, UR6 ;  /* 0x0000000609067c20 */ /* 0x000fe20008400000 */
[----:B------:R-:W-:Y:S01]  /*8ab0*/  ULDC UR6, c[0x0][0x618] ;  /* 0x0001860000067ab9 */ /* 0x000fe20000000800 */
[----:B------:R-:W-:Y:S01]  /*8ac0*/  ULDC UR7, c[0x0][0x154] ;  /* 0x0000550000077ab9 */ /* 0x000fe20000000800 */
[----:B------:R-:W-:-:S03]  /*8ad0*/  IMAD.IADD R5, R5, 0x1, R7 ;  /* 0x0000000105057824 */ /* 0x000fc600078e0207 */
[----:B------:R-:W3:Y:S02]  /*8ae0*/  F2I.U32.TRUNC.NTZ R6, R6 ;  /* 0x0000000600067305 */ /* 0x000ee4000020f000 */
[----:B------:R-:W-:Y:S02]  /*8af0*/  SHF.R.U64 R9, R4, UR6, R5 ;  /* 0x0000000604097c19 */ /* 0x000fe40008001205 */
[----:B-1----:R-:W-:-:S05]  /*8b00*/  I2FP.F32.U32 R4, R14 ;  /* 0x0000000e00047245 */ /* 0x002fca0000201000 */
[----:B------:R-:W-:Y:S01]  /*8b10*/  FMUL R22, R4, UR7 ;  /* 0x0000000704167c20 */ /* 0x000fe20008400000 */
[----:B------:R-:W-:Y:S01]  /*8b20*/  SHF.R.U32.HI R4, RZ, UR6, R5 ;  /* 0x00000006ff047c19 */ /* 0x000fe20008011605 */
[----:B------:R-:W-:-:S03]  /*8b30*/  ULDC UR6, c[0x0][0x658] ;  /* 0x0001960000067ab9 */ /* 0x000fc60000000800 */
[--C-:B------:R-:W-:Y:S01]  /*8b40*/  SHF.R.U64 R20, R9, UR8, R4.reuse ;  /* 0x0000000809147c19 */ /* 0x100fe20008001204 */
[----:B------:R-:W1:Y:S01]  /*8b50*/  F2I.U32.TRUNC.NTZ R22, R22 ;  /* 0x0000001600167305 */ /* 0x000e62000020f000 */
[----:B------:R-:W-:Y:S01]  /*8b60*/  SHF.R.U32.HI R5, RZ, UR8, R4 ;  /* 0x00000008ff057c19 */ /* 0x000fe20008011604 */
[----:B---3--:R-:W-:-:S03]  /*8b70*/  IMAD.MOV R6, RZ, RZ, -R6 ;  /* 0x000000ffff067224 */ /* 0x008fc600078e0a06 */
[----:B------:R-:W-:Y:S01]  /*8b80*/  SHF.R.U64 R19, R20, UR6, R5 ;  /* 0x0000000614137c19 */ /* 0x000fe20008001205 */
[----:B--2---:R-:W-:Y:S01]  /*8b90*/  IMAD R15, R24, R6, R15 ;  /* 0x00000006180f7224 */ /* 0x004fe200078e020f */
[----:B------:R-:W-:-:S03]  /*8ba0*/  SHF.R.U32.HI R23, RZ, UR6, R5 ;  /* 0x00000006ff177c19 */ /* 0x000fc60008011605 */
[----:B------:R-:W-:Y:S02]  /*8bb0*/  IMAD.MOV.U32 R4, RZ, RZ, R19 ;  /* 0x000000ffff047224 */ /* 0x000fe400078e0013 */
[----:B------:R-:W-:Y:S01]  /*8bc0*/  IMAD.MOV.U32 R5, RZ, RZ, R23 ;  /* 0x000000ffff057224 */ /* 0x000fe200078e0017 */
[----:B-1----:R-:W-:Y:S06]  /*8bd0*/  @!P1 BRA `(.L_x_171) ;  /* 0x0000000000289947 */ /* 0x002fec0003800000 */
[----:B------:R-:W-:Y:S02]  /*8be0*/  ULDC UR6, c[0x0][0x64c] ;  /* 0x0001930000067ab9 */ /* 0x000fe40000000800 */
[----:B------:R-:W-:-:S05]  /*8bf0*/  IADD3 R5, P1, R19, UR6, RZ ;  /* 0x0000000613057c10 */ /* 0x000fca000ff3e0ff */
[----:B------:R-:W-:-:S04]  /*8c00*/  IMAD.X R23, RZ, RZ, R23, P1 ;  /* 0x000000ffff177224 */ /* 0x000fc800008e0617 */
[----:B------:R-:W-:-:S04]  /*8c10*/  IMAD.WIDE.U32 R6, R23, UR10, RZ ;  /* 0x0000000a17067c25 */ /* 0x000fc8000f8e00ff */
[----:B------:R-:W-:-:S04]  /*8c20*/  IMAD.WIDE.U32 R6, P1, R5, UR11, R6 ;  /* 0x0000000b05067c25 */ /* 0x000fc8000f820006 */
[----:B------:R-:W-:-:S04]  /*8c30*/  IMAD.WIDE.U32 R4, R5, UR10, RZ ;  /* 0x0000000a05047c25 */ /* 0x000fc8000f8e00ff */
[----:B------:R-:W-:Y:S01]  /*8c40*/  IMAD.MOV.U32 R4, RZ, RZ, R7 ;  /* 0x000000ffff047224 */ /* 0x000fe200078e0007 */
[----:B------:R-:W-:Y:S01]  /*8c50*/  IADD3 RZ, P3, R5, R6, RZ ;  /* 0x0000000605ff7210 */ /* 0x000fe20007f7e0ff */
[----:B------:R-:W-:-:S04]  /*8c60*/  IMAD.X R5, RZ, RZ, RZ, P1 ;  /* 0x000000ffff057224 */ /* 0x000fc800008e06ff */
[----:B------:R-:W-:-:S08]  /*8c70*/  IMAD.WIDE.U32.X R4, R23, UR11, R4, P3 ;  /* 0x0000000b17047c25 */ /* 0x000fd000098e0404 */
.L_x_171:
[----:B------:R-:W-:Y:S01]  /*8c80*/  ISETP.NE.AND P1, PT, R2, 0x1, PT ;  /* 0x000000010200780c */ /* 0x000fe20003f25270 */
[----:B------:R-:W-:Y:S01]  /*8c90*/  ULDC UR6, c[0x0][0x648] ;  /* 0x0001920000067ab9 */ /* 0x000fe20000000800 */
[----:B------:R-:W-:Y:S01]  /*8ca0*/  LOP3.LUT R20, R20, UR13, RZ, 0xc0, !PT ;  /* 0x0000000d14147c12 */ /* 0x000fe2000f8ec0ff */
[----:B------:R-:W-:Y:S01]  /*8cb0*/  IMAD.MOV R22, RZ, RZ, -R22 ;  /* 0x000000ffff167224 */ /* 0x000fe200078e0a16 */
[----:B------:R-:W-:Y:S01]  /*8cc0*/  SHF.R.U64 R5, R4, UR6, R5 ;  /* 0x0000000604057c19 */ /* 0x000fe20008001205 */
[----:B------:R-:W-:Y:S01]  /*8cd0*/  ULDC UR6, c[0x0][0x638] ;  /* 0x00018e0000067ab9 */ /* 0x000fe20000000800 */
[----:B------:R-:W-:Y:S01]  /*8ce0*/  LOP3.LUT R6, R9, UR4, RZ, 0xc0, !PT ;  /* 0x0000000409067c12 */ /* 0x000fe2000f8ec0ff */
[----:B------:R-:W-:Y:S02]  /*8cf0*/  ULDC UR7, c[0x0][0x610] ;  /* 0x0001840000077ab9 */ /* 0x000fe40000000800 */
[----:B------:R-:W-:Y:S02]  /*8d00*/  IMAD.MOV R4, RZ, RZ, -R5 ;  /* 0x000000ffff047224 */ /* 0x000fe400078e0a05 */
[----:B------:R-:W-:-:S02]  /*8d10*/  IMAD R20, R5, UR5, R20 ;  /* 0x0000000505147c24 */ /* 0x000fc4000f8e0214 */
[----:B0-----:R-:W-:Y:S02]  /*8d20*/  @P1 IMAD R15, R21, R22, R14 ;  /* 0x00000016150f1224 */ /* 0x001fe400078e020e */
[----:B------:R-:W-:Y:S01]  /*8d30*/  IMAD R19, R4, UR6, R19 ;  /* 0x0000000604137c24 */ /* 0x000fe2000f8e0213 */
[----:B------:R-:W-:Y:S01]  /*8d40*/  ULDC UR6, c[0x0][0x600] ;  /* 0x0001800000067ab9 */ /* 0x000fe20000000800 */
[----:B------:R-:W-:Y:S02]  /*8d50*/  IMAD R15, R20, UR7, R15 ;  /* 0x00000007140f7c24 */ /* 0x000fe4000f8e020f */
[----:B------:R-:W-:Y:S02]  /*8d60*/  IMAD R6, R19, UR6, R6 ;  /* 0x0000000613067c24 */ /* 0x000fe4000f8e0206 */
[----:B------:R-:W-:-:S03]  /*8d70*/  IMAD.MOV.U32 R4, RZ, RZ, 0x1 ;  /* 0x00000001ff047424 */ /* 0x000fc600078e00ff */
[----:B------:R-:W-:Y:S02]  /*8d80*/  SEL R20, R6, R15, !P1 ;  /* 0x0000000f06147207 */ /* 0x000fe40004800000 */
[----:B------:R-:W-:-:S07]  /*8d90*/  SEL R19, R15, R6, !P1 ;  /* 0x000000060f137207 */ /* 0x000fce0004800000 */
.L_x_169:
[----:B------:R-:W-:Y:S05]  /*8da0*/  BSYNC B1 ;  /* 0x0000000000017941 */ /* 0x000fea0003800000 */
.L_x_168:
[----:B------:R-:W-:-:S13]  /*8db0*/  LOP3.LUT P1, RZ, R4, 0xff, RZ, 0xc0, !PT ;  /* 0x000000ff04ff7812 */ /* 0x000fda000782c0ff */
[----:B------:R-:W-:Y:S05]  /*8dc0*/  @P1 BRA `(.L_x_172) ;  /* 0xfffffff4001c1947 */ /* 0x000fea000383ffff */
[----:B------:R-:W-:Y:S05]  /*8dd0*/  BSYNC B0 ;  /* 0x0000000000007941 */ /* 0x000fea0003800000 */
.L_x_160:
[----:B------:R-:W-:-:S03]  /*8de0*/  UMOV UR6, 0xffffffff ;  /* 0xffffffff00067882 */ /* 0x000fc60000000000 */
[----:B------:R-:W-:Y:S05]  /*8df0*/  BRA.DIV UR6, `(.L_x_173) ;  /* 0x0000000206f47947 */ /* 0x000fea000b800000 */
[----:B------:R-:W-:-:S13]  /*8e00*/  ELECT P6, URZ, PT ;  /* 0x00000000003f782f */ /* 0x000fda00038c0000 */
.L_x_186:
[----:B------:R-:W-:Y:S04]  /*8e10*/  BSSY B0, `(.L_x_174) ;  /* 0x0000022000007945 */ /* 0x000fe80003800000 */
[----:B------:R-:W-:Y:S05]  /*8e20*/  @!P6 BRA `(.L_x_175) ;  /* 0x000000000080e947 */ /* 0x000fea0003800000 */
[----:B------:R-:W-:-:S04]  /*8e30*/  LOP3.LUT R18, R18, 0x2, RZ, 0xfc, !PT ;  /* 0x0000000212127812 */ /* 0x000fc800078efcff */
[----:B------:R-:W-:-:S13]  /*8e40*/  ISETP.NE.AND P0, PT, R18, 0x3, PT ;  /* 0x000000031200780c */ /* 0x000fda0003f05270 */
[----:B------:R-:W-:Y:S05]  /*8e50*/  @!P0 BRA `(.L_x_176) ;  /* 0x0000000000048947 */ /* 0x000fea0003800000 */
[----:B------:R-:W-:Y:S01]  /*8e60*/  BPT.TRAP 0x1 ;  /* 0x000000040000795c */ /* 0x000fe20000300000 */
.L_x_176:
[----:B------:R-:W0:Y:S01]  /*8e70*/  S2R R3, SR_CgaCtaId ;  /* 0x0000000000037919 */ /* 0x000e220000008800 */
[----:B------:R-:W-:-:S04]  /*8e80*/  MOV R2, 0x400 ;  /* 0x0000040000027802 */ /* 0x000fc80000000f00 */
[----:B0-----:R-:W-:Y:S02]  /*8e90*/  LEA R3, R3, R2, 0x18 ;  /* 0x0000000203037211 */ /* 0x001fe400078ec0ff */
[----:B------:R-:W-:-:S03]  /*8ea0*/  SHF.L.U32 R2, R0, 0x1f, RZ ;  /* 0x0000001f00027819 */ /* 0x000fc600000006ff */
[----:B------:R-:W-:-:S04]  /*8eb0*/  VIADD R3, R3, 0x18 ;  /* 0x0000001803037836 */ /* 0x000fc80000000000 */
[C---:B------:R-:W-:Y:S02]  /*8ec0*/  IMAD R7, R12.reuse, 0x8, R3 ;  /* 0x000000080c077824 */ /* 0x040fe400078e0203 */
[----:B------:R-:W-:Y:S02]  /*8ed0*/  VIADD R12, R12, 0x1 ;  /* 0x000000010c0c7836 */ /* 0x000fe40000000000 */
[----:B------:R-:W0:Y:S03]  /*8ee0*/  SYNCS.PHASECHK.TRANS64.TRYWAIT P0, [R7+URZ], R2 ;  /* 0x00000002070075a7 */ /* 0x000e26000800017f */
[----:B------:R-:W-:-:S04]  /*8ef0*/  ISETP.NE.AND P1, PT, R12, 0x3, PT ;  /* 0x000000030c00780c */ /* 0x000fc80003f25270 */
[----:B------:R-:W-:Y:S02]  /*8f00*/  SEL R5, RZ, 0x1, P1 ;  /* 0x00000001ff057807 */ /* 0x000fe40000800000 */
[----:B------:R-:W-:Y:S02]  /*8f10*/  SEL R12, R12, RZ, P1 ;  /* 0x000000ff0c0c7207 */ /* 0x000fe40000800000 */
[----:B------:R-:W-:-:S03]  /*8f20*/  LOP3.LUT R5, R0, R5, RZ, 0x3c, !PT ;  /* 0x0000000500057212 */ /* 0x000fc600078e3cff */
[----:B------:R-:W-:Y:S01]  /*8f30*/  IMAD R9, R12, 0x8, R3 ;  /* 0x000000080c097824 */ /* 0x000fe200078e0203 */
[----:B------:R-:W-:Y:S01]  /*8f40*/  SHF.L.U32 R4, R5, 0x1f, RZ ;  /* 0x0000001f05047819 */ /* 0x000fe200000006ff */
[----:B0-----:R-:W-:Y:S06]  /*8f50*/  @!P0 BRA `(.L_x_177) ;  /* 0x0000000000bc8947 */ /* 0x001fec0003800000 */
.L_x_187:
[----:B------:R-:W1:Y:S01]  /*8f60*/  SYNCS.PHASECHK.TRANS64.TRYWAIT P0, [R9+URZ], R4 ;  /* 0x00000004090075a7 */ /* 0x000e62000800017f */
[----:B------:R-:W-:-:S05]  /*8f70*/  VIADD R0, R12, 0x1 ;  /* 0x000000010c007836 */ /* 0x000fca0000000000 */
[----:B------:R-:W-:-:S04]  /*8f80*/  ISETP.NE.AND P1, PT, R0, 0x3, PT ;  /* 0x000000030000780c */ /* 0x000fc80003f25270 */
[----:B0-----:R-:W-:Y:S02]  /*8f90*/  SEL R2, RZ, 0x1, P1 ;  /* 0x00000001ff027807 */ /* 0x001fe40000800000 */
[----:B------:R-:W-:Y:S02]  /*8fa0*/  SEL R0, R0, RZ, P1 ;  /* 0x000000ff00007207 */ /* 0x000fe40000800000 */
[----:B------:R-:W-:Y:S01]  /*8fb0*/  LOP3.LUT R2, R5, R2, RZ, 0x3c, !PT ;  /* 0x0000000205027212 */ /* 0x000fe200078e3cff */
[----:B-1----:R-:W-:Y:S06]  /*8fc0*/  @!P0 BRA `(.L_x_178) ;  /* 0x0000000000b48947 */ /* 0x002fec0003800000 */
.L_x_188:
[----:B------:R-:W-:Y:S01]  /*8fd0*/  IMAD R3, R0, 0x8, R3 ;  /* 0x0000000800037824 */ /* 0x000fe200078e0203 */
[----:B------:R-:W-:-:S07]  /*8fe0*/  SHF.L.U32 R0, R2, 0x1f, RZ ;  /* 0x0000001f02007819 */ /* 0x000fce00000006ff */
.L_x_179:
[----:B-1----:R1:W2:Y:S02]  /*8ff0*/  SYNCS.PHASECHK.TRANS64.TRYWAIT P0, [R3+URZ], R0 ;  /* 0x00000000030075a7 */ /* 0x0022a4000800017f */
[----:B--2---:R-:W-:Y:S05]  /*9000*/  @!P0 NANOSLEEP.SYNCS 0x989680 ;  /* 0x009896800000895d */ /* 0x004fea0003900000 */
[----:B------:R-:W2:Y:S02]  /*9010*/  @!P0 SYNCS.PHASECHK.TRANS64 P0, [R3+URZ], R0 ;  /* 0x00000000030085a7 */ /* 0x000ea4000800007f */
[----:B--2---:R-:W-:Y:S05]  /*9020*/  @!P0 BRA `(.L_x_179) ;  /* 0xfffffffc00f08947 */ /* 0x004fea000383ffff */
.L_x_175:
[----:B------:R-:W-:Y:S05]  /*9030*/  BSYNC B0 ;  /* 0x0000000000007941 */ /* 0x000fea0003800000 */
.L_x_174:
[----:B------:R-:W-:Y:S05]  /*9040*/  EXIT ;  /* 0x000000000000794d */ /* 0x000fea0003800000 */
.L_x_17:
[----:B-1----:R1:W2:Y:S02]  /*9050*/  SYNCS.PHASECHK.TRANS64.TRYWAIT P1, [R3+URZ], R0 ;  /* 0x00000000030075a7 */ /* 0x0022a4000802017f */
[----:B--2---:R-:W-:Y:S05]  /*9060*/  @!P1 NANOSLEEP.SYNCS 0x989680 ;  /* 0x009896800000995d */ /* 0x004fea0003900000 */
[----:B------:R-:W2:Y:S02]  /*9070*/  @!P1 SYNCS.PHASECHK.TRANS64 P1, [R3+URZ], R0 ;  /* 0x00000000030095a7 */ /* 0x000ea4000802007f */
[----:B--2---:R-:W-:Y:S05]  /*9080*/  @!P1 BRA `(.L_x_17) ;  /* 0xfffffffc00f09947 */ /* 0x004fea000383ffff */
[----:B------:R-:W-:Y:S05]  /*9090*/  BRA `(.L_x_16) ;  /* 0xffffff84000c7947 */ /* 0x000fea000383ffff */
.L_x_22:
[----:B-1----:R-:W-:-:S04]  /*90a0*/  IMAD.U32 R4, RZ, RZ, UR4 ;  /* 0x00000004ff047e24 */ /* 0x002fc8000f8e00ff */
[----:B------:R1:W2:Y:S03]  /*90b0*/  SYNCS.PHASECHK.TRANS64.TRYWAIT P1, [R4+URZ], R3 ;  /* 0x00000003040075a7 */ /* 0x0002a6000802017f */
[----:B--2---:R-:W-:Y:S05]  /*90c0*/  @!P1 NANOSLEEP.SYNCS 0x989680 ;  /* 0x009896800000995d */ /* 0x004fea0003900000 */
[----:B------:R-:W2:Y:S02]  /*90d0*/  @!P1 SYNCS.PHASECHK.TRANS64 P1, [R4+URZ], R3 ;  /* 0x00000003040095a7 */ /* 0x000ea4000802007f */
[----:B--2---:R-:W-:Y:S05]  /*90e0*/  @!P1 BRA `(.L_x_22) ;  /* 0xfffffffc00ec9947 */ /* 0x004fea000383ffff */
[----:B------:R-:W-:Y:S05]  /*90f0*/  BRA `(.L_x_21) ;  /* 0xffffff8c00107947 */ /* 0x000fea000383ffff */
.L_x_161:
[----:B------:R-:W-:Y:S01]  /*9100*/  BSSY B1, `(.L_x_180) ;  /* 0x0000006000017945 */ /* 0x000fe20003800000 */
[----:B------:R-:W-:-:S07]  /*9110*/  IMAD.MOV.U32 R15, RZ, RZ, -0x1 ;  /* 0xffffffffff0f7424 */ /* 0x000fce00078e00ff */
[----:B------:R-:W-:Y:S05]  /*9120*/  WARPSYNC.COLLECTIVE R15, `(.L_x_181) ;  /* 0x000000000f0c7348 */ /* 0x000fea0003c00000 */
[----:B------:R-:W-:Y:S02]  /*9130*/  ELECT P6, UR62, PT ;  /* 0x00000000003e782f */ /* 0x000fe400038c0000 */
[----:B------:R-:W-:Y:S01]  /*9140*/  MOV R14, UR62 ;  /* 0x0000003e000e7c02 */ /* 0x000fe20008000f00 */
[----:B------:R-:W-:Y:S10]  /*9150*/  ENDCOLLECTIVE ;  /* 0x000000000000791b */ /* 0x000ff40003800000 */
.L_x_181:
[----:B------:R-:W-:Y:S05]  /*9160*/  BSYNC B1 ;  /* 0x0000000000017941 */ /* 0x000fea0003800000 */
.L_x_180:
[----:B------:R-:W-:Y:S05]  /*9170*/  BRA `(.L_x_182) ;  /* 0xfffffff0003c7947 */ /* 0x000fea000383ffff */
.L_x_164:
[----:B0-----:R0:W1:Y:S02]  /*9180*/  SYNCS.PHASECHK.TRANS64.TRYWAIT P1, [R14+URZ+0x18], R7 ;  /* 0x000018070e0075a7 */ /* 0x001064000802017f */
[----:B-1----:R-:W-:Y:S05]  /*9190*/  @!P1 NANOSLEEP.SYNCS 0x989680 ;  /* 0x009896800000995d */ /* 0x002fea0003900000 */
[----:B------:R-:W1:Y:S02]  /*91a0*/  @!P1 SYNCS.PHASECHK.TRANS64 P1, [R14+URZ+0x18], R7 ;  /* 0x000018070e0095a7 */ /* 0x000e64000802007f */
[----:B-1----:R-:W-:Y:S05]  /*91b0*/  @!P1 BRA `(.L_x_164) ;  /* 0xfffffffc00f09947 */ /* 0x002fea000383ffff */
[----:B------:R-:W-:Y:S05]  /*91c0*/  BRA `(.L_x_183) ;  /* 0xfffffff000707947 */ /* 0x000fea000383ffff */
.L_x_173:
[----:B------:R-:W-:Y:S01]  /*91d0*/  BSSY B0, `(.L_x_184) ;  /* 0x0000006000007945 */ /* 0x000fe20003800000 */
[----:B------:R-:W-:-:S07]  /*91e0*/  IMAD.MOV.U32 R15, RZ, RZ, -0x1 ;  /* 0xffffffffff0f7424 */ /* 0x000fce00078e00ff */
[----:B------:R-:W-:Y:S05]  /*91f0*/  WARPSYNC.COLLECTIVE R15, `(.L_x_185) ;  /* 0x000000000f0c7348 */ /* 0x000fea0003c00000 */
[----:B------:R-:W-:Y:S02]  /*9200*/  ELECT P6, UR62, PT ;  /* 0x00000000003e782f */ /* 0x000fe400038c0000 */
[----:B------:R-:W-:Y:S01]  /*9210*/  MOV R14, UR62 ;  /* 0x0000003e000e7c02 */ /* 0x000fe20008000f00 */
[----:B------:R-:W-:Y:S10]  /*9220*/  ENDCOLLECTIVE ;  /* 0x000000000000791b */ /* 0x000ff40003800000 */
.L_x_185:
[----:B------:R-:W-:Y:S05]  /*9230*/  BSYNC B0 ;  /* 0x0000000000007941 */ /* 0x000fea0003800000 */
.L_x_184:
[----:B------:R-:W-:Y:S05]  /*9240*/  BRA `(.L_x_186) ;  /* 0xfffffff800f07947 */ /* 0x000fea000383ffff */
.L_x_177:
[----:B0-----:R0:W1:Y:S02]  /*9250*/  SYNCS.PHASECHK.TRANS64.TRYWAIT P0, [R7+URZ], R2 ;  /* 0x00000002070075a7 */ /* 0x001064000800017f */
[----:B-1----:R-:W-:Y:S05]  /*9260*/  @!P0 NANOSLEEP.SYNCS 0x989680 ;  /* 0x009896800000895d */ /* 0x002fea0003900000 */
[----:B------:R-:W1:Y:S02]  /*9270*/  @!P0 SYNCS.PHASECHK.TRANS64 P0, [R7+URZ], R2 ;  /* 0x00000002070085a7 */ /* 0x000e64000800007f */
[----:B-1----:R-:W-:Y:S05]  /*9280*/  @!P0 BRA `(.L_x_177) ;  /* 0xfffffffc00f08947 */ /* 0x002fea000383ffff */
[----:B------:R-:W-:Y:S05]  /*9290*/  BRA `(.L_x_187) ;  /* 0xfffffffc00307947 */ /* 0x000fea000383ffff */
.L_x_178:
[----:B0-----:R0:W1:Y:S02]  /*92a0*/  SYNCS.PHASECHK.TRANS64.TRYWAIT P0, [R9+URZ], R4 ;  /* 0x00000004090075a7 */ /* 0x001064000800017f */
[----:B-1----:R-:W-:Y:S05]  /*92b0*/  @!P0 NANOSLEEP.SYNCS 0x989680 ;  /* 0x009896800000895d */ /* 0x002fea0003900000 */
[----:B------:R-:W1:Y:S02]  /*92c0*/  @!P0 SYNCS.PHASECHK.TRANS64 P0, [R9+URZ], R4 ;  /* 0x00000004090085a7 */ /* 0x000e64000800007f */
[----:B-1----:R-:W-:Y:S05]  /*92d0*/  @!P0 BRA `(.L_x_178) ;  /* 0xfffffffc00f08947 */ /* 0x002fea000383ffff */
[----:B------:R-:W-:Y:S05]  /*92e0*/  BRA `(.L_x_188) ;  /* 0xfffffffc00387947 */ /* 0x000fea000383ffff */
.L_x_189:
[----:B------:R-:W-:-:S00]  /*92f0*/  BRA `(.L_x_189) ;  /* 0xfffffffc00fc7947 */ /* 0x000fc0000383ffff */
[----:B------:R-:W-:-:S00]  /*9300*/  NOP ;  /* 0x0000000000007918 */ /* 0x000fc00000000000 */
[----:B------:R-:W-:-:S00]  /*9310*/  NOP ;  /* 0x0000000000007918 */ /* 0x000fc00000000000 */
[----:B------:R-:W-:-:S00]  /*9320*/  NOP ;  /* 0x0000000000007918 */ /* 0x000fc00000000000 */
[----:B------:R-:W-:-:S00]  /*9330*/  NOP ;  /* 0x0000000000007918 */ /* 0x000fc00000000000 */
[----:B------:R-:W-:-:S00]  /*9340*/  NOP ;  /* 0x0000000000007918 */ /* 0x000fc00000000000 */
[----:B------:R-:W-:-:S00]  /*9350*/  NOP ;  /* 0x0000000000007918 */ /* 0x000fc00000000000 */
[----:B------:R-:W-:-:S00]  /*9360*/  NOP ;  /* 0x0000000000007918 */ /* 0x000fc00000000000 */
[----:B------:R-:W-:-:S00]  /*9370*/  NOP ;  /* 0x0000000000007918 */ /* 0x000fc00000000000 */
.L_x_190:


//--------------------- .nv.global.init           --------------------------
	.section	.nv.global.init,"aw",@progbits
.nv.global.init:
	.type		$str$22,@object
	.size		$str$22,($str$23 - $str$22)
$str$22:
        /*0000*/ 	.byte	0x6b, 0x5f, 0x74, 0x69, 0x6c, 0x65, 0x5f, 0x63, 0x6f, 0x75, 0x6e, 0x74, 0x20, 0x3e, 0x3d, 0x20
        /*0010*/ 	.byte	0x31, 0x00
	.type		$str$23,@object
	.size		$str$23,(__unnamed_1 - $str$23)
$str$23:
        /*0012*/ 	.byte	0x2f, 0x74, 0x6d, 0x70, 0x2f, 0x63, 0x75, 0x74, 0x6c, 0x61, 0x73, 0x73, 0x5f, 0x73, 0x77, 0x65
        /*0022*/ 	.byte	0x65, 0x70, 0x5f, 0x73, 0x72, 0x63, 0x2f, 0x69, 0x6e, 0x63, 0x6c, 0x75, 0x64, 0x65, 0x2f, 0x63
        /*0032*/ 	.byte	0x75, 0x74, 0x6c, 0x61, 0x73, 0x73, 0x2f, 0x67, 0x65, 0x6d, 0x6d, 0x2f, 0x63, 0x6f, 0x6c, 0x6c
        /*0042*/ 	.byte	0x65, 0x63, 0x74, 0x69, 0x76, 0x65, 0x2f, 0x73, 0x6d, 0x39, 0x30, 0x5f, 0x6d, 0x6d, 0x61, 0x5f
        /*0052*/ 	.byte	0x74, 0x6d, 0x61, 0x5f, 0x67, 0x6d, 0x6d, 0x61, 0x5f, 0x73, 0x73, 0x5f, 0x77, 0x61, 0x72, 0x70
        /*0062*/ 	.byte	0x73, 0x70, 0x65, 0x63, 0x69, 0x61, 0x6c, 0x69, 0x7a, 0x65, 0x64, 0x2e, 0x68, 0x70, 0x70, 0x00
	.type		__unnamed_1,@object
	.size		__unnamed_1,(.L_0 - __unnamed_1)
__unnamed_1:
        /*0072*/ 	.byte	0x76, 0x6f, 0x69, 0x64, 0x20, 0x63, 0x75, 0x74, 0x6c, 0x61, 0x73, 0x73, 0x3a, 0x3a, 0x67, 0x65
        /* <DEDUP_REMOVED lines=179> */
        /*0bb2*/ 	.byte	0x69, 0x64, 0x65, 0x6e, 0x74, 0x69, 0x74, 0x79, 0x5d, 0x00
.L_0:


//--------------------- .nv.shared._ZN7cutlass13device_kernelINS_4gemm6kernel13GemmUniversalIN4cute5tupleIJiiiiEEENS1_10collective13CollectiveMmaINS1_34MainloopSm90TmaGmmaWarpSpecializedILi3ENS5_IJNS4_1CILi1EEESB_SB_EEENS1_35KernelTmaWarpSpecializedCooperativeEEENS5_IJNSA_ILi256EEENSA_ILi64EEENSA_ILi128EEEEEENS_6half_tENS5_IJlSB_lEEESJ_SK_NS4_8TiledMMAINS4_8MMA_AtomIJNS4_4SM904GMMA25MMA_64x64x16_F32F16F16_SSILNSO_5MajorE0ELSQ_0ELNSO_7ScaleInE1ELSR_1EEEEEENS4_6LayoutINS5_IJNSA_ILi2EEESB_SB_EEENS5_IJSB_NSA_ILi0EEESX_EEEEENS5_IJNS4_10UnderscoreES10_S10_EEEEENS4_13SM90_TMA_LOADENS4_14ComposedLayoutINS4_7SwizzleILi3ELi4ELi3EEENS4_18smem_ptr_flag_bitsILi16EEENSU_INS5_IJNSA_ILi8EEESG_EEENS5_IJSG_SB_EEEEEEEvNS4_8identityES13_S1D_vS1E_EENS_8epilogue10collective6detail29Sm90TmaWarpSpecializedAdapterINS1H_15DefaultEpilogueISJ_SK_SK_NS1G_6thread17LinearCombinationISJ_Li1EffLNS1L_9ScaleType4KindE0ELNS_15FloatRoundStyleE2ESJ_EENS1_15EpilogueDefaultEEEEEvvEEEEvNT_6ParamsE --------------------------
	.section	.nv.shared._ZN7cutlass13device_kernelINS_4gemm6kernel13GemmUniversalIN4cute5tupleIJiiiiEEENS1_10collective13CollectiveMmaINS1_34MainloopSm90TmaGmmaWarpSpecializedILi3ENS5_IJNS4_1CILi1EEESB_SB_EEENS1_35KernelTmaWarpSpecializedCooperativeEEENS5_IJNSA_ILi256EEENSA_ILi64EEENSA_ILi128EEEEEENS_6half_tENS5_IJlSB_lEEESJ_SK_NS4_8TiledMMAINS4_8MMA_AtomIJNS4_4SM904GMMA25MMA_64x64x16_F32F16F16_SSILNSO_5MajorE0ELSQ_0ELNSO_7ScaleInE1ELSR_1EEEEEENS4_6LayoutINS5_IJNSA_ILi2EEESB_SB_EEENS5_IJSB_NSA_ILi0EEESX_EEEEENS5_IJNS4_10UnderscoreES10_S10_EEEEENS4_13SM90_TMA_LOADENS4_14ComposedLayoutINS4_7SwizzleILi3ELi4ELi3EEENS4_18smem_ptr_flag_bitsILi16EEENSU_INS5_IJNSA_ILi8EEESG_EEENS5_IJSG_SB_EEEEEEEvNS4_8identityES13_S1D_vS1E_EENS_8epilogue10collective6detail29Sm90TmaWarpSpecializedAdapterINS1H_15DefaultEpilogueISJ_SK_SK_NS1G_6thread17LinearCombinationISJ_Li1EffLNS1L_9ScaleType4KindE0ELNS_15FloatRoundStyleE2ESJ_EENS1_15EpilogueDefaultEEEEEvvEEEEvNT_6ParamsE,"aw",@nobits
	.sectionflags	@""
	.align	16
	.zero		1024


//--------------------- .nv.shared.reserved.0     --------------------------
	.section	.nv.shared.reserved.0,"aw",@nobits
	.weak		__nv_reservedSMEM_offset_0_alias
	.size		__nv_reservedSMEM_offset_0_alias, 0, 0
	.other		__nv_reservedSMEM_offset_0_alias,@"STO_CUDA_RESERVED_SHARED STV_DEFAULT"
__nv_reservedSMEM_offset_0_alias:
	.zero		0


//--------------------- .nv.global                --------------------------
	.section	.nv.global,"aw",@nobits
.nv.global:
	.type		_ZN40_INTERNAL_96c10a6c_4_k_cu_5199ac03_251204cute1_E,@object
	.size		_ZN40_INTERNAL_96c10a6c_4_k_cu_5199ac03_251204cute1_E,(_ZN40_INTERNAL_96c10a6c_4_k_cu_5199ac03_251204cuda3std3__45__cpo6cbeginE - _ZN40_INTERNAL_96c10a6c_4_k_cu_5199ac03_251204cute1_E)
_ZN40_INTERNAL_96c10a6c_4_k_cu_5199ac03_251204cute1_E:
	.zero		1
	.type		_ZN40_INTERNAL_96c10a6c_4_k_cu_5199ac03_251204cuda3std3__45__cpo6cbeginE,@object
	.size		_ZN40_INTERNAL_96c10a6c_4_k_cu_5199ac03_251204cuda3std3__45__cpo6cbeginE,(_ZN40_INTERNAL_96c10a6c_4_k_cu_5199ac03_251204cuda3std3__48in_placeE - _ZN40_INTERNAL_96c10a6c_4_k_cu_5199ac03_251204cuda3std3__45__cpo6cbeginE)
_ZN40_INTERNAL_96c10a6c_4_k_cu_5199ac03_251204cuda3std3__45__cpo6cbeginE:
	.zero		1
	.type		_ZN40_INTERNAL_96c10a6c_4_k_cu_5199ac03_251204cuda3std3__48in_placeE,@object
	.size		_ZN40_INTERNAL_96c10a6c_4_k_cu_5199ac03_251204cuda3std3__48in_placeE,(_ZN40_INTERNAL_96c10a6c_4_k_cu_5199ac03_251204cuda3std6ranges3__45__cpo9iter_moveE - _ZN40_INTERNAL_96c10a6c_4_k_cu_5199ac03_251204cuda3std3__48in_placeE)
_ZN40_INTERNAL_96c10a6c_4_k_cu_5199ac03_251204cuda3std3__48in_placeE:
	.zero		1
	.type		_ZN40_INTERNAL_96c10a6c_4_k_cu_5199ac03_251204cuda3std6ranges3__45__cpo9iter_moveE,@object
	.size		_ZN40_INTERNAL_96c10a6c_4_k_cu_5199ac03_251204cuda3std6ranges3__45__cpo9iter_moveE,(_ZN40_INTERNAL_96c10a6c_4_k_cu_5199ac03_251204cuda3std3__45__cpo5beginE - _ZN40_INTERNAL_96c10a6c_4_k_cu_5199ac03_251204cuda3std6ranges3__45__cpo9iter_moveE)
_ZN40_INTERNAL_96c10a6c_4_k_cu_5199ac03_251204cuda3std6ranges3__45__cpo9iter_moveE:
	.zero		1
	.type		_ZN40_INTERNAL_96c10a6c_4_k_cu_5199ac03_251204cuda3std3__45__cpo5beginE,@object
	.size		_ZN40_INTERNAL_96c10a6c_4_k_cu_5199ac03_251204cuda3std3__45__cpo5beginE,(_ZN40_INTERNAL_96c10a6c_4_k_cu_5199ac03_251204cuda3std3__442_GLOBAL__N__96c10a6c_4_k_cu_5199ac03_251206ignoreE - _ZN40_INTERNAL_96c10a6c_4_k_cu_5199ac03_251204cuda3std3__45__cpo5beginE)
_ZN40_INTERNAL_96c10a6c_4_k_cu_5199ac03_251204cuda3std3__45__cpo5beginE:
	.zero		1
	.type		_ZN40_INTERNAL_96c10a6c_4_k_cu_5199ac03_251204cuda3std3__442_GLOBAL__N__96c10a6c_4_k_cu_5199ac03_251206ignoreE,@object
	.size		_ZN40_INTERNAL_96c10a6c_4_k_cu_5199ac03_251204cuda3std3__442_GLOBAL__N__96c10a6c_4_k_cu_5199ac03_251206ignoreE,(_ZN40_INTERNAL_96c10a6c_4_k_cu_5199ac03_251204cute7productE - _ZN40_INTERNAL_96c10a6c_4_k_cu_5199ac03_251204cuda3std3__442_GLOBAL__N__96c10a6c_4_k_cu_5199ac03_251206ignoreE)
_ZN40_INTERNAL_96c10a6c_4_k_cu_5199ac03_251204cuda3std3__442_GLOBAL__N__96c10a6c_4_k_cu_5199ac03_251206ignoreE:
	.zero		1
	.type		_ZN40_INTERNAL_96c10a6c_4_k_cu_5199ac03_251204cute7productE,@object
	.size		_ZN40_INTERNAL_96c10a6c_4_k_cu_5199ac03_251204cute7productE,(_ZN40_INTERNAL_96c10a6c_4_k_cu_5199ac03_251204cuda3std3__45__cpo3endE - _ZN40_INTERNAL_96c10a6c_4_k_cu_5199ac03_251204cute7productE)
_ZN40_INTERNAL_96c10a6c_4_k_cu_5199ac03_251204cute7productE:
	.zero		1
	.type		_ZN40_INTERNAL_96c10a6c_4_k_cu_5199ac03_251204cuda3std3__45__cpo3endE,@object
	.size		_ZN40_INTERNAL_96c10a6c_4_k_cu_5199ac03_251204cuda3std3__45__cpo3endE,(_ZN40_INTERNAL_96c10a6c_4_k_cu_5199ac03_251204cuda3std3__419piecewise_constructE - _ZN40_INTERNAL_96c10a6c_4_k_cu_5199ac03_251204cuda3std3__45__cpo3endE)
_ZN40_INTERNAL_96c10a6c_4_k_cu_5199ac03_251204cuda3std3__45__cpo3endE:
	.zero		1
	.type		_ZN40_INTERNAL_96c10a6c_4_k_cu_5199ac03_251204cuda3std3__419piecewise_constructE,@object
	.size		_ZN40_INTERNAL_96c10a6c_4_k_cu_5199ac03_251204cuda3std3__419piecewise_constructE,(_ZN40_INTERNAL_96c10a6c_4_k_cu_5199ac03_251204cuda3std3__45__cpo4cendE - _ZN40_INTERNAL_96c10a6c_4_k_cu_5199ac03_251204cuda3std3__419piecewise_constructE)
_ZN40_INTERNAL_96c10a6c_4_k_cu_5199ac03_251204cuda3std3__419piecewise_constructE:
	.zero		1
	.type		_ZN40_INTERNAL_96c10a6c_4_k_cu_5199ac03_251204cuda3std3__45__cpo4cendE,@object
	.size		_ZN40_INTERNAL_96c10a6c_4_k_cu_5199ac03_251204cuda3std3__45__cpo4cendE,(_ZN40_INTERNAL_96c10a6c_4_k_cu_5199ac03_251204cuda3std6ranges3__45__cpo4swapE - _ZN40_INTERNAL_96c10a6c_4_k_cu_5199ac03_251204cuda3std3__45__cpo4cendE)
_ZN40_INTERNAL_96c10a6c_4_k_cu_5199ac03_251204cuda3std3__45__cpo4cendE:
	.zero		1
	.type		_ZN40_INTERNAL_96c10a6c_4_k_cu_5199ac03_251204cuda3std6ranges3__45__cpo4swapE,@object
	.size		_ZN40_INTERNAL_96c10a6c_4_k_cu_5199ac03_251204cuda3std6ranges3__45__cpo4swapE,(.L_8 - _ZN40_INTERNAL_96c10a6c_4_k_cu_5199ac03_251204cuda3std6ranges3__45__cpo4swapE)
_ZN40_INTERNAL_96c10a6c_4_k_cu_5199ac03_251204cuda3std6ranges3__45__cpo4swapE:
	.zero		1
.L_8:


//--------------------- .nv.constant0._ZN7cutlass13device_kernelINS_4gemm6kernel13GemmUniversalIN4cute5tupleIJiiiiEEENS1_10collective13CollectiveMmaINS1_34MainloopSm90TmaGmmaWarpSpecializedILi3ENS5_IJNS4_1CILi1EEESB_SB_EEENS1_35KernelTmaWarpSpecializedCooperativeEEENS5_IJNSA_ILi256EEENSA_ILi64EEENSA_ILi128EEEEEENS_6half_tENS5_IJlSB_lEEESJ_SK_NS4_8TiledMMAINS4_8MMA_AtomIJNS4_4SM904GMMA25MMA_64x64x16_F32F16F16_SSILNSO_5MajorE0ELSQ_0ELNSO_7ScaleInE1ELSR_1EEEEEENS4_6LayoutINS5_IJNSA_ILi2EEESB_SB_EEENS5_IJSB_NSA_ILi0EEESX_EEEEENS5_IJNS4_10UnderscoreES10_S10_EEEEENS4_13SM90_TMA_LOADENS4_14ComposedLayoutINS4_7SwizzleILi3ELi4ELi3EEENS4_18smem_ptr_flag_bitsILi16EEENSU_INS5_IJNSA_ILi8EEESG_EEENS5_IJSG_SB_EEEEEEEvNS4_8identityES13_S1D_vS1E_EENS_8epilogue10collective6detail29Sm90TmaWarpSpecializedAdapterINS1H_15DefaultEpilogueISJ_SK_SK_NS1G_6thread17LinearCombinationISJ_Li1EffLNS1L_9ScaleType4KindE0ELNS_15FloatRoundStyleE2ESJ_EENS1_15EpilogueDefaultEEEEEvvEEEEvNT_6ParamsE --------------------------
	.section	.nv.constant0._ZN7cutlass13device_kernelINS_4gemm6kernel13GemmUniversalIN4cute5tupleIJiiiiEEENS1_10collective13CollectiveMmaINS1_34MainloopSm90TmaGmmaWarpSpecializedILi3ENS5_IJNS4_1CILi1EEESB_SB_EEENS1_35KernelTmaWarpSpecializedCooperativeEEENS5_IJNSA_ILi256EEENSA_ILi64EEENSA_ILi128EEEEEENS_6half_tENS5_IJlSB_lEEESJ_SK_NS4_8TiledMMAINS4_8MMA_AtomIJNS4_4SM904GMMA25MMA_64x64x16_F32F16F16_SSILNSO_5MajorE0ELSQ_0ELNSO_7ScaleInE1ELSR_1EEEEEENS4_6LayoutINS5_IJNSA_ILi2EEESB_SB_EEENS5_IJSB_NSA_ILi0EEESX_EEEEENS5_IJNS4_10UnderscoreES10_S10_EEEEENS4_13SM90_TMA_LOADENS4_14ComposedLayoutINS4_7SwizzleILi3ELi4ELi3EEENS4_18smem_ptr_flag_bitsILi16EEENSU_INS5_IJNSA_ILi8EEESG_EEENS5_IJSG_SB_EEEEEEEvNS4_8identityES13_S1D_vS1E_EENS_8epilogue10collective6detail29Sm90TmaWarpSpecializedAdapterINS1H_15DefaultEpilogueISJ_SK_SK_NS1G_6thread17LinearCombinationISJ_Li1EffLNS1L_9ScaleType4KindE0ELNS_15FloatRoundStyleE2ESJ_EENS1_15EpilogueDefaultEEEEEvvEEEEvNT_6ParamsE,"a",@progbits
	.sectionflags	@""
	.align	4
.nv.constant0._ZN7cutlass13device_kernelINS_4gemm6kernel13GemmUniversalIN4cute5tupleIJiiiiEEENS1_10collective13CollectiveMmaINS1_34MainloopSm90TmaGmmaWarpSpecializedILi3ENS5_IJNS4_1CILi1EEESB_SB_EEENS1_35KernelTmaWarpSpecializedCooperativeEEENS5_IJNSA_ILi256EEENSA_ILi64EEENSA_ILi128EEEEEENS_6half_tENS5_IJlSB_lEEESJ_SK_NS4_8TiledMMAINS4_8MMA_AtomIJNS4_4SM904GMMA25MMA_64x64x16_F32F16F16_SSILNSO_5MajorE0ELSQ_0ELNSO_7ScaleInE1ELSR_1EEEEEENS4_6LayoutINS5_IJNSA_ILi2EEESB_SB_EEENS5_IJSB_NSA_ILi0EEESX_EEEEENS5_IJNS4_10UnderscoreES10_S10_EEEEENS4_13SM90_TMA_LOADENS4_14ComposedLayoutINS4_7SwizzleILi3ELi4ELi3EEENS4_18smem_ptr_flag_bitsILi16EEENSU_INS5_IJNSA_ILi8EEESG_EEENS5_IJSG_SB_EEEEEEEvNS4_8identityES13_S1D_vS1E_EENS_8epilogue10collective6detail29Sm90TmaWarpSpecializedAdapterINS1H_15DefaultEpilogueISJ_SK_SK_NS1G_6thread17LinearCombinationISJ_Li1EffLNS1L_9ScaleType4KindE0ELNS_15FloatRoundStyleE2ESJ_EENS1_15EpilogueDefaultEEEEEvvEEEEvNT_6ParamsE:
	.zero		1664


//--------------------- SYMBOLS --------------------------

	.type		.nv.reservedSmem.offset0,@object
	.size		.nv.reservedSmem.offset0,0x4
	.type		__assertfail,@function
